//
// Generated by NVIDIA NVVM Compiler
//
// Compiler Build ID: CL-36424714
// Cuda compilation tools, release 13.0, V13.0.88
// Based on NVVM 20.0.0
//

.version 9.0
.target sm_100
.address_size 64

	// .globl	_Z15array_generatorPdii

.visible .entry _Z15array_generatorPdii(
	.param .u64 .ptr .align 1 _Z15array_generatorPdii_param_0,
	.param .u32 _Z15array_generatorPdii_param_1,
	.param .u32 _Z15array_generatorPdii_param_2
)
{
	.reg .pred 	%p<11>;
	.reg .b32 	%r<40>;
	.reg .b64 	%rd<52>;
	.reg .b64 	%fd<16>;

	ld.param.u64 	%rd8, [_Z15array_generatorPdii_param_0];
	ld.param.u32 	%r22, [_Z15array_generatorPdii_param_1];
	ld.param.u32 	%r23, [_Z15array_generatorPdii_param_2];
	mov.u32 	%r1, %ntid.x;
	mov.u32 	%r24, %nctaid.x;
	mul.lo.s32 	%r2, %r24, %r1;
	setp.lt.s32 	%p1, %r22, 1;
	@%p1 bra 	$L__BB0_15;
	setp.lt.s32 	%p2, %r23, 1;
	@%p2 bra 	$L__BB0_15;
	mov.u32 	%r26, %tid.x;
	mov.u32 	%r27, %ctaid.x;
	mad.lo.s32 	%r28, %r27, %r1, %r26;
	and.b32  	%r3, %r23, 7;
	add.s32 	%r4, %r3, -1;
	and.b32  	%r5, %r23, 3;
	and.b32  	%r6, %r23, 2147483640;
	and.b32  	%r7, %r23, 1;
	neg.s32 	%r8, %r6;
	shl.b32 	%r9, %r2, 3;
	mul.wide.s32 	%rd9, %r28, 8;
	add.s64 	%rd50, %rd8, %rd9;
	cvta.to.global.u64 	%rd10, %rd8;
	add.s64 	%rd51, %rd10, %rd9;
	mul.lo.s32 	%r10, %r23, %r2;
	mov.b32 	%r34, 0;
	cvt.s64.s32 	%rd5, %r10;
	mul.wide.s32 	%rd11, %r10, 8;
	shl.b64 	%rd49, %rd5, 3;
$L__BB0_3:
	setp.lt.u32 	%p3, %r23, 8;
	add.s64 	%rd50, %rd50, %rd11;
	mov.b32 	%r38, 0;
	@%p3 bra 	$L__BB0_6;
	mov.b32 	%r35, 0;
	mov.u32 	%r36, %r8;
$L__BB0_5:
	.pragma "nounroll";
	mul.wide.s32 	%rd12, %r35, 8;
	add.s64 	%rd13, %rd50, %rd12;
	cvt.rn.f64.u64 	%fd1, %rd13;
	add.s64 	%rd14, %rd51, %rd12;
	st.global.f64 	[%rd14], %fd1;
	mul.wide.s32 	%rd15, %r2, 8;
	add.s64 	%rd16, %rd13, %rd15;
	cvt.rn.f64.u64 	%fd2, %rd16;
	add.s64 	%rd17, %rd14, %rd15;
	st.global.f64 	[%rd17], %fd2;
	add.s64 	%rd18, %rd16, %rd15;
	cvt.rn.f64.u64 	%fd3, %rd18;
	add.s64 	%rd19, %rd17, %rd15;
	st.global.f64 	[%rd19], %fd3;
	add.s64 	%rd20, %rd18, %rd15;
	cvt.rn.f64.u64 	%fd4, %rd20;
	add.s64 	%rd21, %rd19, %rd15;
	st.global.f64 	[%rd21], %fd4;
	add.s64 	%rd22, %rd20, %rd15;
	cvt.rn.f64.u64 	%fd5, %rd22;
	add.s64 	%rd23, %rd21, %rd15;
	st.global.f64 	[%rd23], %fd5;
	add.s64 	%rd24, %rd22, %rd15;
	cvt.rn.f64.u64 	%fd6, %rd24;
	add.s64 	%rd25, %rd23, %rd15;
	st.global.f64 	[%rd25], %fd6;
	add.s64 	%rd26, %rd24, %rd15;
	cvt.rn.f64.u64 	%fd7, %rd26;
	add.s64 	%rd27, %rd25, %rd15;
	st.global.f64 	[%rd27], %fd7;
	add.s64 	%rd28, %rd26, %rd15;
	cvt.rn.f64.u64 	%fd8, %rd28;
	add.s64 	%rd29, %rd27, %rd15;
	st.global.f64 	[%rd29], %fd8;
	add.s32 	%r36, %r36, 8;
	add.s32 	%r35, %r35, %r9;
	setp.ne.s32 	%p4, %r36, 0;
	mov.u32 	%r38, %r6;
	@%p4 bra 	$L__BB0_5;
$L__BB0_6:
	setp.eq.s32 	%p5, %r3, 0;
	@%p5 bra 	$L__BB0_14;
	setp.lt.u32 	%p6, %r4, 3;
	@%p6 bra 	$L__BB0_9;
	mul.lo.s32 	%r31, %r38, %r2;
	mul.wide.s32 	%rd30, %r31, 8;
	add.s64 	%rd31, %rd50, %rd30;
	cvt.rn.f64.u64 	%fd9, %rd31;
	add.s64 	%rd32, %rd51, %rd30;
	st.global.f64 	[%rd32], %fd9;
	mul.wide.s32 	%rd33, %r2, 8;
	add.s64 	%rd34, %rd31, %rd33;
	cvt.rn.f64.u64 	%fd10, %rd34;
	add.s64 	%rd35, %rd32, %rd33;
	st.global.f64 	[%rd35], %fd10;
	add.s64 	%rd36, %rd34, %rd33;
	cvt.rn.f64.u64 	%fd11, %rd36;
	add.s64 	%rd37, %rd35, %rd33;
	st.global.f64 	[%rd37], %fd11;
	add.s64 	%rd38, %rd36, %rd33;
	cvt.rn.f64.u64 	%fd12, %rd38;
	add.s64 	%rd39, %rd37, %rd33;
	st.global.f64 	[%rd39], %fd12;
	add.s32 	%r38, %r38, 4;
$L__BB0_9:
	setp.eq.s32 	%p7, %r5, 0;
	@%p7 bra 	$L__BB0_14;
	setp.eq.s32 	%p8, %r5, 1;
	@%p8 bra 	$L__BB0_12;
	mul.lo.s32 	%r32, %r38, %r2;
	mul.wide.s32 	%rd40, %r32, 8;
	add.s64 	%rd41, %rd50, %rd40;
	cvt.rn.f64.u64 	%fd13, %rd41;
	add.s64 	%rd42, %rd51, %rd40;
	st.global.f64 	[%rd42], %fd13;
	mul.wide.s32 	%rd43, %r2, 8;
	add.s64 	%rd44, %rd41, %rd43;
	cvt.rn.f64.u64 	%fd14, %rd44;
	add.s64 	%rd45, %rd42, %rd43;
	st.global.f64 	[%rd45], %fd14;
	add.s32 	%r38, %r38, 2;
$L__BB0_12:
	setp.eq.s32 	%p9, %r7, 0;
	@%p9 bra 	$L__BB0_14;
	mul.lo.s32 	%r33, %r38, %r2;
	mul.wide.s32 	%rd46, %r33, 8;
	add.s64 	%rd47, %rd50, %rd46;
	cvt.rn.f64.u64 	%fd15, %rd47;
	add.s64 	%rd48, %rd51, %rd46;
	st.global.f64 	[%rd48], %fd15;
$L__BB0_14:
	add.s32 	%r34, %r34, 1;
	setp.ne.s32 	%p10, %r34, %r22;
	add.s64 	%rd51, %rd51, %rd49;
	@%p10 bra 	$L__BB0_3;
$L__BB0_15:
	ret;

}
	// .globl	_Z18global_memory_2048PdiiPyS0_
.visible .entry _Z18global_memory_2048PdiiPyS0_(
	.param .u64 .ptr .align 1 _Z18global_memory_2048PdiiPyS0__param_0,
	.param .u32 _Z18global_memory_2048PdiiPyS0__param_1,
	.param .u32 _Z18global_memory_2048PdiiPyS0__param_2,
	.param .u64 .ptr .align 1 _Z18global_memory_2048PdiiPyS0__param_3,
	.param .u64 .ptr .align 1 _Z18global_memory_2048PdiiPyS0__param_4
)
{
	.reg .pred 	%p<3>;
	.reg .b32 	%r<10>;
	.reg .b64 	%rd<47>;
	.reg .b64 	%fd<23>;

	ld.param.u64 	%rd30, [_Z18global_memory_2048PdiiPyS0__param_0];
	ld.param.u32 	%r4, [_Z18global_memory_2048PdiiPyS0__param_1];
	cvta.to.global.u64 	%rd31, %rd30;
	mov.u32 	%r5, %ctaid.x;
	mov.u32 	%r6, %ntid.x;
	mov.u32 	%r7, %tid.x;
	mad.lo.s32 	%r8, %r5, %r6, %r7;
	mul.wide.s32 	%rd32, %r8, 8;
	add.s64 	%rd1, %rd31, %rd32;
	add.s64 	%rd42, %rd30, %rd32;
	add.s64 	%rd41, %rd42, 61440;
	add.s64 	%rd40, %rd42, 122880;
	add.s64 	%rd43, %rd42, 184320;
	add.s64 	%rd44, %rd42, 245760;
	add.s64 	%rd45, %rd42, 307200;
	add.s64 	%rd46, %rd42, 368640;
	setp.lt.s32 	%p1, %r4, 1;
	@%p1 bra 	$L__BB1_3;
	neg.s32 	%r9, %r4;
$L__BB1_2:
	.pragma "nounroll";
	ld.f64 	%fd1, [%rd42];
	cvt.rzi.u64.f64 	%rd42, %fd1;
	ld.f64 	%fd2, [%rd41];
	cvt.rzi.u64.f64 	%rd41, %fd2;
	ld.f64 	%fd3, [%rd40];
	cvt.rzi.u64.f64 	%rd40, %fd3;
	ld.f64 	%fd4, [%rd43];
	cvt.rzi.u64.f64 	%rd43, %fd4;
	ld.f64 	%fd5, [%rd44];
	cvt.rzi.u64.f64 	%rd44, %fd5;
	ld.f64 	%fd6, [%rd45];
	cvt.rzi.u64.f64 	%rd45, %fd6;
	ld.f64 	%fd7, [%rd46];
	cvt.rzi.u64.f64 	%rd46, %fd7;
	add.s32 	%r9, %r9, 1;
	setp.ne.s32 	%p2, %r9, 0;
	@%p2 bra 	$L__BB1_2;
$L__BB1_3:
	cvt.rn.f64.u64 	%fd8, %rd42;
	ld.global.f64 	%fd9, [%rd1];
	add.f64 	%fd10, %fd9, %fd8;
	cvt.rn.f64.u64 	%fd11, %rd41;
	add.f64 	%fd12, %fd10, %fd11;
	cvt.rn.f64.u64 	%fd13, %rd40;
	add.f64 	%fd14, %fd12, %fd13;
	cvt.rn.f64.u64 	%fd15, %rd43;
	add.f64 	%fd16, %fd14, %fd15;
	cvt.rn.f64.u64 	%fd17, %rd44;
	add.f64 	%fd18, %fd16, %fd17;
	cvt.rn.f64.u64 	%fd19, %rd45;
	add.f64 	%fd20, %fd18, %fd19;
	cvt.rn.f64.u64 	%fd21, %rd46;
	add.f64 	%fd22, %fd20, %fd21;
	st.global.f64 	[%rd1], %fd22;
	ret;

}
	// .globl	_Z18global_memory_1024PdiiPyS0_
.visible .entry _Z18global_memory_1024PdiiPyS0_(
	.param .u64 .ptr .align 1 _Z18global_memory_1024PdiiPyS0__param_0,
	.param .u32 _Z18global_memory_1024PdiiPyS0__param_1,
	.param .u32 _Z18global_memory_1024PdiiPyS0__param_2,
	.param .u64 .ptr .align 1 _Z18global_memory_1024PdiiPyS0__param_3,
	.param .u64 .ptr .align 1 _Z18global_memory_1024PdiiPyS0__param_4
)
{
	.reg .pred 	%p<3>;
	.reg .b32 	%r<15>;
	.reg .b64 	%rd<149>;
	.reg .b64 	%fd<71>;

	ld.param.u64 	%rd97, [_Z18global_memory_1024PdiiPyS0__param_0];
	ld.param.u32 	%r4, [_Z18global_memory_1024PdiiPyS0__param_1];
	mov.u32 	%r5, %ctaid.x;
	mov.u32 	%r6, %ntid.x;
	mov.u32 	%r7, %tid.x;
	mad.lo.s32 	%r8, %r5, %r6, %r7;
	mul.wide.s32 	%rd98, %r8, 8;
	add.s64 	%rd144, %rd97, %rd98;
	add.s64 	%rd143, %rd144, 61440;
	add.s64 	%rd142, %rd144, 122880;
	add.s64 	%rd141, %rd144, 184320;
	add.s64 	%rd140, %rd144, 245760;
	add.s64 	%rd139, %rd144, 307200;
	add.s64 	%rd138, %rd144, 368640;
	add.s64 	%rd137, %rd144, 430080;
	add.s64 	%rd136, %rd144, 491520;
	add.s64 	%rd135, %rd144, 552960;
	add.s64 	%rd134, %rd144, 614400;
	add.s64 	%rd133, %rd144, 675840;
	add.s64 	%rd132, %rd144, 737280;
	add.s64 	%rd131, %rd144, 798720;
	add.s64 	%rd130, %rd144, 860160;
	add.s64 	%rd129, %rd144, 921600;
	add.s64 	%rd128, %rd144, 983040;
	add.s64 	%rd127, %rd144, 1044480;
	add.s64 	%rd126, %rd144, 1105920;
	add.s64 	%rd145, %rd144, 1167360;
	add.s64 	%rd146, %rd144, 1228800;
	add.s64 	%rd147, %rd144, 1290240;
	add.s64 	%rd148, %rd144, 1351680;
	setp.lt.s32 	%p1, %r4, 1;
	@%p1 bra 	$L__BB2_3;
	ld.param.u32 	%r13, [_Z18global_memory_1024PdiiPyS0__param_1];
	add.s64 	%rd136, %rd144, 491520;
	add.s64 	%rd137, %rd144, 430080;
	add.s64 	%rd145, %rd144, 1167360;
	add.s64 	%rd148, %rd144, 1351680;
	neg.s32 	%r14, %r13;
$L__BB2_2:
	.pragma "nounroll";
	ld.f64 	%fd1, [%rd144];
	cvt.rzi.u64.f64 	%rd144, %fd1;
	ld.f64 	%fd2, [%rd143];
	cvt.rzi.u64.f64 	%rd143, %fd2;
	ld.f64 	%fd3, [%rd142];
	cvt.rzi.u64.f64 	%rd142, %fd3;
	ld.f64 	%fd4, [%rd141];
	cvt.rzi.u64.f64 	%rd141, %fd4;
	ld.f64 	%fd5, [%rd140];
	cvt.rzi.u64.f64 	%rd140, %fd5;
	ld.f64 	%fd6, [%rd139];
	cvt.rzi.u64.f64 	%rd139, %fd6;
	ld.f64 	%fd7, [%rd138];
	cvt.rzi.u64.f64 	%rd138, %fd7;
	ld.f64 	%fd8, [%rd137];
	cvt.rzi.u64.f64 	%rd137, %fd8;
	ld.f64 	%fd9, [%rd136];
	cvt.rzi.u64.f64 	%rd136, %fd9;
	ld.f64 	%fd10, [%rd135];
	cvt.rzi.u64.f64 	%rd135, %fd10;
	ld.f64 	%fd11, [%rd134];
	cvt.rzi.u64.f64 	%rd134, %fd11;
	ld.f64 	%fd12, [%rd133];
	cvt.rzi.u64.f64 	%rd133, %fd12;
	ld.f64 	%fd13, [%rd132];
	cvt.rzi.u64.f64 	%rd132, %fd13;
	ld.f64 	%fd14, [%rd131];
	cvt.rzi.u64.f64 	%rd131, %fd14;
	ld.f64 	%fd15, [%rd130];
	cvt.rzi.u64.f64 	%rd130, %fd15;
	ld.f64 	%fd16, [%rd129];
	cvt.rzi.u64.f64 	%rd129, %fd16;
	ld.f64 	%fd17, [%rd128];
	cvt.rzi.u64.f64 	%rd128, %fd17;
	ld.f64 	%fd18, [%rd127];
	cvt.rzi.u64.f64 	%rd127, %fd18;
	ld.f64 	%fd19, [%rd126];
	cvt.rzi.u64.f64 	%rd126, %fd19;
	ld.f64 	%fd20, [%rd145];
	cvt.rzi.u64.f64 	%rd145, %fd20;
	ld.f64 	%fd21, [%rd146];
	cvt.rzi.u64.f64 	%rd146, %fd21;
	ld.f64 	%fd22, [%rd147];
	cvt.rzi.u64.f64 	%rd147, %fd22;
	ld.f64 	%fd23, [%rd148];
	cvt.rzi.u64.f64 	%rd148, %fd23;
	add.s32 	%r14, %r14, 1;
	setp.ne.s32 	%p2, %r14, 0;
	@%p2 bra 	$L__BB2_2;
$L__BB2_3:
	ld.param.u64 	%rd102, [_Z18global_memory_1024PdiiPyS0__param_0];
	cvt.rn.f64.u64 	%fd24, %rd144;
	cvta.to.global.u64 	%rd99, %rd102;
	mov.u32 	%r9, %ctaid.x;
	mov.u32 	%r10, %ntid.x;
	mov.u32 	%r11, %tid.x;
	mad.lo.s32 	%r12, %r9, %r10, %r11;
	mul.wide.s32 	%rd100, %r12, 8;
	add.s64 	%rd101, %rd99, %rd100;
	ld.global.f64 	%fd25, [%rd101];
	add.f64 	%fd26, %fd25, %fd24;
	cvt.rn.f64.u64 	%fd27, %rd143;
	add.f64 	%fd28, %fd26, %fd27;
	cvt.rn.f64.u64 	%fd29, %rd142;
	add.f64 	%fd30, %fd28, %fd29;
	cvt.rn.f64.u64 	%fd31, %rd141;
	add.f64 	%fd32, %fd30, %fd31;
	cvt.rn.f64.u64 	%fd33, %rd140;
	add.f64 	%fd34, %fd32, %fd33;
	cvt.rn.f64.u64 	%fd35, %rd139;
	add.f64 	%fd36, %fd34, %fd35;
	cvt.rn.f64.u64 	%fd37, %rd138;
	add.f64 	%fd38, %fd36, %fd37;
	cvt.rn.f64.u64 	%fd39, %rd137;
	add.f64 	%fd40, %fd38, %fd39;
	cvt.rn.f64.u64 	%fd41, %rd136;
	add.f64 	%fd42, %fd40, %fd41;
	cvt.rn.f64.u64 	%fd43, %rd135;
	add.f64 	%fd44, %fd42, %fd43;
	cvt.rn.f64.u64 	%fd45, %rd134;
	add.f64 	%fd46, %fd44, %fd45;
	cvt.rn.f64.u64 	%fd47, %rd133;
	add.f64 	%fd48, %fd46, %fd47;
	cvt.rn.f64.u64 	%fd49, %rd132;
	add.f64 	%fd50, %fd48, %fd49;
	cvt.rn.f64.u64 	%fd51, %rd131;
	add.f64 	%fd52, %fd50, %fd51;
	cvt.rn.f64.u64 	%fd53, %rd130;
	add.f64 	%fd54, %fd52, %fd53;
	cvt.rn.f64.u64 	%fd55, %rd129;
	add.f64 	%fd56, %fd54, %fd55;
	cvt.rn.f64.u64 	%fd57, %rd128;
	add.f64 	%fd58, %fd56, %fd57;
	cvt.rn.f64.u64 	%fd59, %rd127;
	add.f64 	%fd60, %fd58, %fd59;
	cvt.rn.f64.u64 	%fd61, %rd126;
	add.f64 	%fd62, %fd60, %fd61;
	cvt.rn.f64.u64 	%fd63, %rd145;
	add.f64 	%fd64, %fd62, %fd63;
	cvt.rn.f64.u64 	%fd65, %rd146;
	add.f64 	%fd66, %fd64, %fd65;
	cvt.rn.f64.u64 	%fd67, %rd147;
	add.f64 	%fd68, %fd66, %fd67;
	cvt.rn.f64.u64 	%fd69, %rd148;
	add.f64 	%fd70, %fd68, %fd69;
	st.global.f64 	[%rd101], %fd70;
	ret;

}
	// .globl	_Z20global_memory_1024_2PdiiPyS0_
.visible .entry _Z20global_memory_1024_2PdiiPyS0_(
	.param .u64 .ptr .align 1 _Z20global_memory_1024_2PdiiPyS0__param_0,
	.param .u32 _Z20global_memory_1024_2PdiiPyS0__param_1,
	.param .u32 _Z20global_memory_1024_2PdiiPyS0__param_2,
	.param .u64 .ptr .align 1 _Z20global_memory_1024_2PdiiPyS0__param_3,
	.param .u64 .ptr .align 1 _Z20global_memory_1024_2PdiiPyS0__param_4
)
{
	.reg .pred 	%p<8>;
	.reg .b32 	%r<21>;
	.reg .b64 	%rd<289>;
	.reg .b64 	%fd<128>;

	ld.param.u64 	%rd141, [_Z20global_memory_1024_2PdiiPyS0__param_0];
	ld.param.u32 	%r5, [_Z20global_memory_1024_2PdiiPyS0__param_1];
	mov.u32 	%r6, %ctaid.x;
	mov.u32 	%r7, %ntid.x;
	mov.u32 	%r8, %tid.x;
	mad.lo.s32 	%r9, %r6, %r7, %r8;
	mul.wide.s32 	%rd142, %r9, 8;
	add.s64 	%rd284, %rd141, %rd142;
	add.s64 	%rd283, %rd284, 61440;
	add.s64 	%rd282, %rd284, 122880;
	add.s64 	%rd281, %rd284, 184320;
	add.s64 	%rd280, %rd284, 245760;
	add.s64 	%rd279, %rd284, 307200;
	add.s64 	%rd278, %rd284, 368640;
	add.s64 	%rd277, %rd284, 430080;
	add.s64 	%rd276, %rd284, 491520;
	add.s64 	%rd275, %rd284, 552960;
	add.s64 	%rd285, %rd284, 614400;
	add.s64 	%rd286, %rd284, 675840;
	add.s64 	%rd287, %rd284, 737280;
	add.s64 	%rd288, %rd284, 798720;
	setp.lt.s32 	%p1, %r5, 1;
	@%p1 bra 	$L__BB3_9;
	ld.param.u32 	%r16, [_Z20global_memory_1024_2PdiiPyS0__param_1];
	setp.lt.u32 	%p2, %r16, 4;
	@%p2 bra 	$L__BB3_4;
	ld.param.u32 	%r17, [_Z20global_memory_1024_2PdiiPyS0__param_1];
	and.b32  	%r10, %r17, 2147483644;
	neg.s32 	%r20, %r10;
$L__BB3_3:
	.pragma "nounroll";
	ld.f64 	%fd1, [%rd284];
	cvt.rzi.u64.f64 	%rd144, %fd1;
	ld.f64 	%fd2, [%rd283];
	cvt.rzi.u64.f64 	%rd145, %fd2;
	ld.f64 	%fd3, [%rd282];
	cvt.rzi.u64.f64 	%rd146, %fd3;
	ld.f64 	%fd4, [%rd281];
	cvt.rzi.u64.f64 	%rd147, %fd4;
	ld.f64 	%fd5, [%rd280];
	cvt.rzi.u64.f64 	%rd148, %fd5;
	ld.f64 	%fd6, [%rd279];
	cvt.rzi.u64.f64 	%rd149, %fd6;
	ld.f64 	%fd7, [%rd278];
	cvt.rzi.u64.f64 	%rd150, %fd7;
	ld.f64 	%fd8, [%rd277];
	cvt.rzi.u64.f64 	%rd151, %fd8;
	ld.f64 	%fd9, [%rd276];
	cvt.rzi.u64.f64 	%rd152, %fd9;
	ld.f64 	%fd10, [%rd275];
	cvt.rzi.u64.f64 	%rd153, %fd10;
	ld.f64 	%fd11, [%rd285];
	cvt.rzi.u64.f64 	%rd154, %fd11;
	ld.f64 	%fd12, [%rd286];
	cvt.rzi.u64.f64 	%rd155, %fd12;
	ld.f64 	%fd13, [%rd287];
	cvt.rzi.u64.f64 	%rd156, %fd13;
	ld.f64 	%fd14, [%rd288];
	cvt.rzi.u64.f64 	%rd157, %fd14;
	ld.f64 	%fd15, [%rd144];
	cvt.rzi.u64.f64 	%rd158, %fd15;
	ld.f64 	%fd16, [%rd145];
	cvt.rzi.u64.f64 	%rd159, %fd16;
	ld.f64 	%fd17, [%rd146];
	cvt.rzi.u64.f64 	%rd160, %fd17;
	ld.f64 	%fd18, [%rd147];
	cvt.rzi.u64.f64 	%rd161, %fd18;
	ld.f64 	%fd19, [%rd148];
	cvt.rzi.u64.f64 	%rd162, %fd19;
	ld.f64 	%fd20, [%rd149];
	cvt.rzi.u64.f64 	%rd163, %fd20;
	ld.f64 	%fd21, [%rd150];
	cvt.rzi.u64.f64 	%rd164, %fd21;
	ld.f64 	%fd22, [%rd151];
	cvt.rzi.u64.f64 	%rd165, %fd22;
	ld.f64 	%fd23, [%rd152];
	cvt.rzi.u64.f64 	%rd166, %fd23;
	ld.f64 	%fd24, [%rd153];
	cvt.rzi.u64.f64 	%rd167, %fd24;
	ld.f64 	%fd25, [%rd154];
	cvt.rzi.u64.f64 	%rd168, %fd25;
	ld.f64 	%fd26, [%rd155];
	cvt.rzi.u64.f64 	%rd169, %fd26;
	ld.f64 	%fd27, [%rd156];
	cvt.rzi.u64.f64 	%rd170, %fd27;
	ld.f64 	%fd28, [%rd157];
	cvt.rzi.u64.f64 	%rd171, %fd28;
	ld.f64 	%fd29, [%rd158];
	cvt.rzi.u64.f64 	%rd172, %fd29;
	ld.f64 	%fd30, [%rd159];
	cvt.rzi.u64.f64 	%rd173, %fd30;
	ld.f64 	%fd31, [%rd160];
	cvt.rzi.u64.f64 	%rd174, %fd31;
	ld.f64 	%fd32, [%rd161];
	cvt.rzi.u64.f64 	%rd175, %fd32;
	ld.f64 	%fd33, [%rd162];
	cvt.rzi.u64.f64 	%rd176, %fd33;
	ld.f64 	%fd34, [%rd163];
	cvt.rzi.u64.f64 	%rd177, %fd34;
	ld.f64 	%fd35, [%rd164];
	cvt.rzi.u64.f64 	%rd178, %fd35;
	ld.f64 	%fd36, [%rd165];
	cvt.rzi.u64.f64 	%rd179, %fd36;
	ld.f64 	%fd37, [%rd166];
	cvt.rzi.u64.f64 	%rd180, %fd37;
	ld.f64 	%fd38, [%rd167];
	cvt.rzi.u64.f64 	%rd181, %fd38;
	ld.f64 	%fd39, [%rd168];
	cvt.rzi.u64.f64 	%rd182, %fd39;
	ld.f64 	%fd40, [%rd169];
	cvt.rzi.u64.f64 	%rd183, %fd40;
	ld.f64 	%fd41, [%rd170];
	cvt.rzi.u64.f64 	%rd184, %fd41;
	ld.f64 	%fd42, [%rd171];
	cvt.rzi.u64.f64 	%rd185, %fd42;
	ld.f64 	%fd43, [%rd172];
	cvt.rzi.u64.f64 	%rd284, %fd43;
	ld.f64 	%fd44, [%rd173];
	cvt.rzi.u64.f64 	%rd283, %fd44;
	ld.f64 	%fd45, [%rd174];
	cvt.rzi.u64.f64 	%rd282, %fd45;
	ld.f64 	%fd46, [%rd175];
	cvt.rzi.u64.f64 	%rd281, %fd46;
	ld.f64 	%fd47, [%rd176];
	cvt.rzi.u64.f64 	%rd280, %fd47;
	ld.f64 	%fd48, [%rd177];
	cvt.rzi.u64.f64 	%rd279, %fd48;
	ld.f64 	%fd49, [%rd178];
	cvt.rzi.u64.f64 	%rd278, %fd49;
	ld.f64 	%fd50, [%rd179];
	cvt.rzi.u64.f64 	%rd277, %fd50;
	ld.f64 	%fd51, [%rd180];
	cvt.rzi.u64.f64 	%rd276, %fd51;
	ld.f64 	%fd52, [%rd181];
	cvt.rzi.u64.f64 	%rd275, %fd52;
	ld.f64 	%fd53, [%rd182];
	cvt.rzi.u64.f64 	%rd285, %fd53;
	ld.f64 	%fd54, [%rd183];
	cvt.rzi.u64.f64 	%rd286, %fd54;
	ld.f64 	%fd55, [%rd184];
	cvt.rzi.u64.f64 	%rd287, %fd55;
	ld.f64 	%fd56, [%rd185];
	cvt.rzi.u64.f64 	%rd288, %fd56;
	add.s32 	%r20, %r20, 4;
	setp.ne.s32 	%p3, %r20, 0;
	@%p3 bra 	$L__BB3_3;
$L__BB3_4:
	ld.param.u32 	%r18, [_Z20global_memory_1024_2PdiiPyS0__param_1];
	and.b32  	%r4, %r18, 3;
	setp.eq.s32 	%p4, %r4, 0;
	@%p4 bra 	$L__BB3_9;
	setp.eq.s32 	%p5, %r4, 1;
	@%p5 bra 	$L__BB3_7;
	ld.f64 	%fd57, [%rd275];
	cvt.rzi.u64.f64 	%rd187, %fd57;
	ld.f64 	%fd58, [%rd187];
	cvt.rzi.u64.f64 	%rd275, %fd58;
	ld.f64 	%fd59, [%rd276];
	cvt.rzi.u64.f64 	%rd188, %fd59;
	ld.f64 	%fd60, [%rd188];
	cvt.rzi.u64.f64 	%rd276, %fd60;
	ld.f64 	%fd61, [%rd277];
	cvt.rzi.u64.f64 	%rd189, %fd61;
	ld.f64 	%fd62, [%rd189];
	cvt.rzi.u64.f64 	%rd277, %fd62;
	ld.f64 	%fd63, [%rd278];
	cvt.rzi.u64.f64 	%rd190, %fd63;
	ld.f64 	%fd64, [%rd190];
	cvt.rzi.u64.f64 	%rd278, %fd64;
	ld.f64 	%fd65, [%rd279];
	cvt.rzi.u64.f64 	%rd191, %fd65;
	ld.f64 	%fd66, [%rd191];
	cvt.rzi.u64.f64 	%rd279, %fd66;
	ld.f64 	%fd67, [%rd280];
	cvt.rzi.u64.f64 	%rd192, %fd67;
	ld.f64 	%fd68, [%rd192];
	cvt.rzi.u64.f64 	%rd280, %fd68;
	ld.f64 	%fd69, [%rd281];
	cvt.rzi.u64.f64 	%rd193, %fd69;
	ld.f64 	%fd70, [%rd193];
	cvt.rzi.u64.f64 	%rd281, %fd70;
	ld.f64 	%fd71, [%rd282];
	cvt.rzi.u64.f64 	%rd194, %fd71;
	ld.f64 	%fd72, [%rd194];
	cvt.rzi.u64.f64 	%rd282, %fd72;
	ld.f64 	%fd73, [%rd283];
	cvt.rzi.u64.f64 	%rd195, %fd73;
	ld.f64 	%fd74, [%rd195];
	cvt.rzi.u64.f64 	%rd283, %fd74;
	ld.f64 	%fd75, [%rd284];
	cvt.rzi.u64.f64 	%rd196, %fd75;
	ld.f64 	%fd76, [%rd196];
	cvt.rzi.u64.f64 	%rd284, %fd76;
	ld.f64 	%fd77, [%rd285];
	cvt.rzi.u64.f64 	%rd197, %fd77;
	ld.f64 	%fd78, [%rd197];
	cvt.rzi.u64.f64 	%rd285, %fd78;
	ld.f64 	%fd79, [%rd286];
	cvt.rzi.u64.f64 	%rd198, %fd79;
	ld.f64 	%fd80, [%rd198];
	cvt.rzi.u64.f64 	%rd286, %fd80;
	ld.f64 	%fd81, [%rd287];
	cvt.rzi.u64.f64 	%rd199, %fd81;
	ld.f64 	%fd82, [%rd199];
	cvt.rzi.u64.f64 	%rd287, %fd82;
	ld.f64 	%fd83, [%rd288];
	cvt.rzi.u64.f64 	%rd200, %fd83;
	ld.f64 	%fd84, [%rd200];
	cvt.rzi.u64.f64 	%rd288, %fd84;
$L__BB3_7:
	ld.param.u32 	%r19, [_Z20global_memory_1024_2PdiiPyS0__param_1];
	and.b32  	%r11, %r19, 1;
	setp.eq.b32 	%p6, %r11, 1;
	not.pred 	%p7, %p6;
	@%p7 bra 	$L__BB3_9;
	ld.f64 	%fd85, [%rd284];
	cvt.rzi.u64.f64 	%rd284, %fd85;
	ld.f64 	%fd86, [%rd283];
	cvt.rzi.u64.f64 	%rd283, %fd86;
	ld.f64 	%fd87, [%rd282];
	cvt.rzi.u64.f64 	%rd282, %fd87;
	ld.f64 	%fd88, [%rd281];
	cvt.rzi.u64.f64 	%rd281, %fd88;
	ld.f64 	%fd89, [%rd280];
	cvt.rzi.u64.f64 	%rd280, %fd89;
	ld.f64 	%fd90, [%rd279];
	cvt.rzi.u64.f64 	%rd279, %fd90;
	ld.f64 	%fd91, [%rd278];
	cvt.rzi.u64.f64 	%rd278, %fd91;
	ld.f64 	%fd92, [%rd277];
	cvt.rzi.u64.f64 	%rd277, %fd92;
	ld.f64 	%fd93, [%rd276];
	cvt.rzi.u64.f64 	%rd276, %fd93;
	ld.f64 	%fd94, [%rd275];
	cvt.rzi.u64.f64 	%rd275, %fd94;
	ld.f64 	%fd95, [%rd285];
	cvt.rzi.u64.f64 	%rd285, %fd95;
	ld.f64 	%fd96, [%rd286];
	cvt.rzi.u64.f64 	%rd286, %fd96;
	ld.f64 	%fd97, [%rd287];
	cvt.rzi.u64.f64 	%rd287, %fd97;
	ld.f64 	%fd98, [%rd288];
	cvt.rzi.u64.f64 	%rd288, %fd98;
$L__BB3_9:
	ld.param.u64 	%rd204, [_Z20global_memory_1024_2PdiiPyS0__param_0];
	cvt.rn.f64.u64 	%fd99, %rd284;
	cvta.to.global.u64 	%rd201, %rd204;
	mov.u32 	%r12, %ctaid.x;
	mov.u32 	%r13, %ntid.x;
	mov.u32 	%r14, %tid.x;
	mad.lo.s32 	%r15, %r12, %r13, %r14;
	mul.wide.s32 	%rd202, %r15, 8;
	add.s64 	%rd203, %rd201, %rd202;
	ld.global.f64 	%fd100, [%rd203];
	add.f64 	%fd101, %fd100, %fd99;
	cvt.rn.f64.u64 	%fd102, %rd283;
	add.f64 	%fd103, %fd101, %fd102;
	cvt.rn.f64.u64 	%fd104, %rd282;
	add.f64 	%fd105, %fd103, %fd104;
	cvt.rn.f64.u64 	%fd106, %rd281;
	add.f64 	%fd107, %fd105, %fd106;
	cvt.rn.f64.u64 	%fd108, %rd280;
	add.f64 	%fd109, %fd107, %fd108;
	cvt.rn.f64.u64 	%fd110, %rd279;
	add.f64 	%fd111, %fd109, %fd110;
	cvt.rn.f64.u64 	%fd112, %rd278;
	add.f64 	%fd113, %fd111, %fd112;
	cvt.rn.f64.u64 	%fd114, %rd277;
	add.f64 	%fd115, %fd113, %fd114;
	cvt.rn.f64.u64 	%fd116, %rd276;
	add.f64 	%fd117, %fd115, %fd116;
	cvt.rn.f64.u64 	%fd118, %rd275;
	add.f64 	%fd119, %fd117, %fd118;
	cvt.rn.f64.u64 	%fd120, %rd285;
	add.f64 	%fd121, %fd119, %fd120;
	cvt.rn.f64.u64 	%fd122, %rd286;
	add.f64 	%fd123, %fd121, %fd122;
	cvt.rn.f64.u64 	%fd124, %rd287;
	add.f64 	%fd125, %fd123, %fd124;
	cvt.rn.f64.u64 	%fd126, %rd288;
	add.f64 	%fd127, %fd125, %fd126;
	st.global.f64 	[%rd203], %fd127;
	ret;

}
	// .globl	_Z17global_memory_512PdiiPyS0_
.visible .entry _Z17global_memory_512PdiiPyS0_(
	.param .u64 .ptr .align 1 _Z17global_memory_512PdiiPyS0__param_0,
	.param .u32 _Z17global_memory_512PdiiPyS0__param_1,
	.param .u32 _Z17global_memory_512PdiiPyS0__param_2,
	.param .u64 .ptr .align 1 _Z17global_memory_512PdiiPyS0__param_3,
	.param .u64 .ptr .align 1 _Z17global_memory_512PdiiPyS0__param_4
)
{
	.reg .pred 	%p<3>;
	.reg .b32 	%r<15>;
	.reg .b64 	%rd<219>;
	.reg .b64 	%fd<104>;

	ld.param.u64 	%rd145, [_Z17global_memory_512PdiiPyS0__param_0];
	ld.param.u32 	%r4, [_Z17global_memory_512PdiiPyS0__param_1];
	mov.u32 	%r5, %ctaid.x;
	mov.u32 	%r6, %ntid.x;
	mov.u32 	%r7, %tid.x;
	mad.lo.s32 	%r8, %r5, %r6, %r7;
	mul.wide.s32 	%rd146, %r8, 8;
	add.s64 	%rd214, %rd145, %rd146;
	add.s64 	%rd213, %rd214, 61440;
	add.s64 	%rd212, %rd214, 122880;
	add.s64 	%rd211, %rd214, 184320;
	add.s64 	%rd210, %rd214, 245760;
	add.s64 	%rd209, %rd214, 307200;
	add.s64 	%rd208, %rd214, 368640;
	add.s64 	%rd207, %rd214, 430080;
	add.s64 	%rd206, %rd214, 491520;
	add.s64 	%rd205, %rd214, 552960;
	add.s64 	%rd204, %rd214, 614400;
	add.s64 	%rd203, %rd214, 675840;
	add.s64 	%rd202, %rd214, 737280;
	add.s64 	%rd201, %rd214, 798720;
	add.s64 	%rd200, %rd214, 860160;
	add.s64 	%rd199, %rd214, 921600;
	add.s64 	%rd198, %rd214, 983040;
	add.s64 	%rd197, %rd214, 1044480;
	add.s64 	%rd196, %rd214, 1105920;
	add.s64 	%rd195, %rd214, 1167360;
	add.s64 	%rd194, %rd214, 1228800;
	add.s64 	%rd193, %rd214, 1290240;
	add.s64 	%rd192, %rd214, 1351680;
	add.s64 	%rd191, %rd214, 1413120;
	add.s64 	%rd190, %rd214, 1474560;
	add.s64 	%rd189, %rd214, 1536000;
	add.s64 	%rd188, %rd214, 1597440;
	add.s64 	%rd187, %rd214, 1658880;
	add.s64 	%rd186, %rd214, 1720320;
	add.s64 	%rd185, %rd214, 1781760;
	add.s64 	%rd215, %rd214, 1904640;
	add.s64 	%rd216, %rd214, 1966080;
	add.s64 	%rd217, %rd214, 2027520;
	add.s64 	%rd218, %rd214, 2088960;
	setp.lt.s32 	%p1, %r4, 1;
	@%p1 bra 	$L__BB4_3;
	ld.param.u32 	%r13, [_Z17global_memory_512PdiiPyS0__param_1];
	add.s64 	%rd186, %rd214, 1720320;
	add.s64 	%rd185, %rd214, 1781760;
	add.s64 	%rd191, %rd214, 1413120;
	add.s64 	%rd190, %rd214, 1474560;
	add.s64 	%rd206, %rd214, 491520;
	add.s64 	%rd207, %rd214, 430080;
	add.s64 	%rd215, %rd214, 1904640;
	add.s64 	%rd218, %rd214, 2088960;
	neg.s32 	%r14, %r13;
$L__BB4_2:
	.pragma "nounroll";
	ld.f64 	%fd1, [%rd214];
	cvt.rzi.u64.f64 	%rd214, %fd1;
	ld.f64 	%fd2, [%rd213];
	cvt.rzi.u64.f64 	%rd213, %fd2;
	ld.f64 	%fd3, [%rd212];
	cvt.rzi.u64.f64 	%rd212, %fd3;
	ld.f64 	%fd4, [%rd211];
	cvt.rzi.u64.f64 	%rd211, %fd4;
	ld.f64 	%fd5, [%rd210];
	cvt.rzi.u64.f64 	%rd210, %fd5;
	ld.f64 	%fd6, [%rd209];
	cvt.rzi.u64.f64 	%rd209, %fd6;
	ld.f64 	%fd7, [%rd208];
	cvt.rzi.u64.f64 	%rd208, %fd7;
	ld.f64 	%fd8, [%rd207];
	cvt.rzi.u64.f64 	%rd207, %fd8;
	ld.f64 	%fd9, [%rd206];
	cvt.rzi.u64.f64 	%rd206, %fd9;
	ld.f64 	%fd10, [%rd205];
	cvt.rzi.u64.f64 	%rd205, %fd10;
	ld.f64 	%fd11, [%rd204];
	cvt.rzi.u64.f64 	%rd204, %fd11;
	ld.f64 	%fd12, [%rd203];
	cvt.rzi.u64.f64 	%rd203, %fd12;
	ld.f64 	%fd13, [%rd202];
	cvt.rzi.u64.f64 	%rd202, %fd13;
	ld.f64 	%fd14, [%rd201];
	cvt.rzi.u64.f64 	%rd201, %fd14;
	ld.f64 	%fd15, [%rd200];
	cvt.rzi.u64.f64 	%rd200, %fd15;
	ld.f64 	%fd16, [%rd199];
	cvt.rzi.u64.f64 	%rd199, %fd16;
	ld.f64 	%fd17, [%rd198];
	cvt.rzi.u64.f64 	%rd198, %fd17;
	ld.f64 	%fd18, [%rd197];
	cvt.rzi.u64.f64 	%rd197, %fd18;
	ld.f64 	%fd19, [%rd196];
	cvt.rzi.u64.f64 	%rd196, %fd19;
	ld.f64 	%fd20, [%rd195];
	cvt.rzi.u64.f64 	%rd195, %fd20;
	ld.f64 	%fd21, [%rd194];
	cvt.rzi.u64.f64 	%rd194, %fd21;
	ld.f64 	%fd22, [%rd193];
	cvt.rzi.u64.f64 	%rd193, %fd22;
	ld.f64 	%fd23, [%rd192];
	cvt.rzi.u64.f64 	%rd192, %fd23;
	ld.f64 	%fd24, [%rd191];
	cvt.rzi.u64.f64 	%rd191, %fd24;
	ld.f64 	%fd25, [%rd190];
	cvt.rzi.u64.f64 	%rd190, %fd25;
	ld.f64 	%fd26, [%rd189];
	cvt.rzi.u64.f64 	%rd189, %fd26;
	ld.f64 	%fd27, [%rd188];
	cvt.rzi.u64.f64 	%rd188, %fd27;
	ld.f64 	%fd28, [%rd187];
	cvt.rzi.u64.f64 	%rd187, %fd28;
	ld.f64 	%fd29, [%rd186];
	cvt.rzi.u64.f64 	%rd186, %fd29;
	ld.f64 	%fd30, [%rd185];
	cvt.rzi.u64.f64 	%rd185, %fd30;
	ld.f64 	%fd31, [%rd215];
	cvt.rzi.u64.f64 	%rd215, %fd31;
	ld.f64 	%fd32, [%rd216];
	cvt.rzi.u64.f64 	%rd216, %fd32;
	ld.f64 	%fd33, [%rd217];
	cvt.rzi.u64.f64 	%rd217, %fd33;
	ld.f64 	%fd34, [%rd218];
	cvt.rzi.u64.f64 	%rd218, %fd34;
	add.s32 	%r14, %r14, 1;
	setp.ne.s32 	%p2, %r14, 0;
	@%p2 bra 	$L__BB4_2;
$L__BB4_3:
	ld.param.u64 	%rd150, [_Z17global_memory_512PdiiPyS0__param_0];
	cvt.rn.f64.u64 	%fd35, %rd214;
	cvta.to.global.u64 	%rd147, %rd150;
	mov.u32 	%r9, %ctaid.x;
	mov.u32 	%r10, %ntid.x;
	mov.u32 	%r11, %tid.x;
	mad.lo.s32 	%r12, %r9, %r10, %r11;
	mul.wide.s32 	%rd148, %r12, 8;
	add.s64 	%rd149, %rd147, %rd148;
	ld.global.f64 	%fd36, [%rd149];
	add.f64 	%fd37, %fd36, %fd35;
	cvt.rn.f64.u64 	%fd38, %rd213;
	add.f64 	%fd39, %fd37, %fd38;
	cvt.rn.f64.u64 	%fd40, %rd212;
	add.f64 	%fd41, %fd39, %fd40;
	cvt.rn.f64.u64 	%fd42, %rd211;
	add.f64 	%fd43, %fd41, %fd42;
	cvt.rn.f64.u64 	%fd44, %rd210;
	add.f64 	%fd45, %fd43, %fd44;
	cvt.rn.f64.u64 	%fd46, %rd209;
	add.f64 	%fd47, %fd45, %fd46;
	cvt.rn.f64.u64 	%fd48, %rd208;
	add.f64 	%fd49, %fd47, %fd48;
	cvt.rn.f64.u64 	%fd50, %rd207;
	add.f64 	%fd51, %fd49, %fd50;
	cvt.rn.f64.u64 	%fd52, %rd206;
	add.f64 	%fd53, %fd51, %fd52;
	cvt.rn.f64.u64 	%fd54, %rd205;
	add.f64 	%fd55, %fd53, %fd54;
	cvt.rn.f64.u64 	%fd56, %rd204;
	add.f64 	%fd57, %fd55, %fd56;
	cvt.rn.f64.u64 	%fd58, %rd203;
	add.f64 	%fd59, %fd57, %fd58;
	cvt.rn.f64.u64 	%fd60, %rd202;
	add.f64 	%fd61, %fd59, %fd60;
	cvt.rn.f64.u64 	%fd62, %rd201;
	add.f64 	%fd63, %fd61, %fd62;
	cvt.rn.f64.u64 	%fd64, %rd200;
	add.f64 	%fd65, %fd63, %fd64;
	cvt.rn.f64.u64 	%fd66, %rd199;
	add.f64 	%fd67, %fd65, %fd66;
	cvt.rn.f64.u64 	%fd68, %rd198;
	add.f64 	%fd69, %fd67, %fd68;
	cvt.rn.f64.u64 	%fd70, %rd197;
	add.f64 	%fd71, %fd69, %fd70;
	cvt.rn.f64.u64 	%fd72, %rd196;
	add.f64 	%fd73, %fd71, %fd72;
	cvt.rn.f64.u64 	%fd74, %rd195;
	add.f64 	%fd75, %fd73, %fd74;
	cvt.rn.f64.u64 	%fd76, %rd194;
	add.f64 	%fd77, %fd75, %fd76;
	cvt.rn.f64.u64 	%fd78, %rd193;
	add.f64 	%fd79, %fd77, %fd78;
	cvt.rn.f64.u64 	%fd80, %rd192;
	add.f64 	%fd81, %fd79, %fd80;
	cvt.rn.f64.u64 	%fd82, %rd191;
	add.f64 	%fd83, %fd81, %fd82;
	cvt.rn.f64.u64 	%fd84, %rd190;
	add.f64 	%fd85, %fd83, %fd84;
	cvt.rn.f64.u64 	%fd86, %rd189;
	add.f64 	%fd87, %fd85, %fd86;
	cvt.rn.f64.u64 	%fd88, %rd188;
	add.f64 	%fd89, %fd87, %fd88;
	cvt.rn.f64.u64 	%fd90, %rd187;
	add.f64 	%fd91, %fd89, %fd90;
	cvt.rn.f64.u64 	%fd92, %rd186;
	add.f64 	%fd93, %fd91, %fd92;
	cvt.rn.f64.u64 	%fd94, %rd185;
	add.f64 	%fd95, %fd93, %fd94;
	cvt.rn.f64.u64 	%fd96, %rd215;
	add.f64 	%fd97, %fd95, %fd96;
	cvt.rn.f64.u64 	%fd98, %rd216;
	add.f64 	%fd99, %fd97, %fd98;
	cvt.rn.f64.u64 	%fd100, %rd217;
	add.f64 	%fd101, %fd99, %fd100;
	cvt.rn.f64.u64 	%fd102, %rd218;
	add.f64 	%fd103, %fd101, %fd102;
	st.global.f64 	[%rd149], %fd103;
	ret;

}


// ===== COMPILED SASS (sm_100) =====

	.target	sm_100

	.elftype	@"ET_EXEC"


//--------------------- .note.nv.tkinfo           --------------------------
	.section	.note.nv.tkinfo,"",@"SHT_NOTE"
	.sectionflags	@"SHF_NOTE_NV_TKINFO"
	.tkinfo
        /*0018*/ 	.word	0x00000002
        /*0030*/ 	.string	""
        /*0030*/ 	.string	"ptxas"
        /*0030*/ 	.string	"Cuda compilation tools, release 13.0, V13.0.88"
        /*0030*/ 	.string	"Build cuda_13.0.r13.0/compiler.36424714_0"
        /*0030*/ 	.string	"-arch sm_100 -m 64 "



//--------------------- .note.nv.cuinfo           --------------------------
	.section	.note.nv.cuinfo,"",@"SHT_NOTE"
	.sectionflags	@"SHF_NOTE_NV_CUINFO"
        /*0018*/ 	.short	0x0002
        /*001a*/ 	.short	0x0064
        /*001c*/ 	.short	0x0082
	.zero		2


//--------------------- .nv.info                  --------------------------
	.section	.nv.info,"",@"SHT_CUDA_INFO"
	.align	4


	//----- nvinfo : EIATTR_REGCOUNT
	.align		4
        /*0000*/ 	.byte	0x04, 0x2f
        /*0002*/ 	.short	(.L_1 - .L_0)
	.align		4
.L_0:
        /*0004*/ 	.word	index@(_Z15array_generatorPdii)
        /*0008*/ 	.word	0x00000020


	//----- nvinfo : EIATTR_FRAME_SIZE
	.align		4
.L_1:
        /*000c*/ 	.byte	0x04, 0x11
        /*000e*/ 	.short	(.L_3 - .L_2)
	.align		4
.L_2:
        /*0010*/ 	.word	index@(_Z15array_generatorPdii)
        /*0014*/ 	.word	0x00000000


	//----- nvinfo : EIATTR_REGCOUNT
	.align		4
.L_3:
        /*0018*/ 	.byte	0x04, 0x2f
        /*001a*/ 	.short	(.L_5 - .L_4)
	.align		4
.L_4:
        /*001c*/ 	.word	index@(_Z18global_memory_2048PdiiPyS0_)
        /*0020*/ 	.word	0x0000001e


	//----- nvinfo : EIATTR_FRAME_SIZE
	.align		4
.L_5:
        /*0024*/ 	.byte	0x04, 0x11
        /*0026*/ 	.short	(.L_7 - .L_6)
	.align		4
.L_6:
        /*0028*/ 	.word	index@(_Z18global_memory_2048PdiiPyS0_)
        /*002c*/ 	.word	0x00000000


	//----- nvinfo : EIATTR_REGCOUNT
	.align		4
.L_7:
        /*0030*/ 	.byte	0x04, 0x2f
        /*0032*/ 	.short	(.L_9 - .L_8)
	.align		4
.L_8:
        /*0034*/ 	.word	index@(_Z18global_memory_1024PdiiPyS0_)
        /*0038*/ 	.word	0x0000004a


	//----- nvinfo : EIATTR_FRAME_SIZE
	.align		4
.L_9:
        /*003c*/ 	.byte	0x04, 0x11
        /*003e*/ 	.short	(.L_11 - .L_10)
	.align		4
.L_10:
        /*0040*/ 	.word	index@(_Z18global_memory_1024PdiiPyS0_)
        /*0044*/ 	.word	0x00000000


	//----- nvinfo : EIATTR_REGCOUNT
	.align		4
.L_11:
        /*0048*/ 	.byte	0x04, 0x2f
        /*004a*/ 	.short	(.L_13 - .L_12)
	.align		4
.L_12:
        /*004c*/ 	.word	index@(_Z20global_memory_1024_2PdiiPyS0_)
        /*0050*/ 	.word	0x00000024


	//----- nvinfo : EIATTR_FRAME_SIZE
	.align		4
.L_13:
        /*0054*/ 	.byte	0x04, 0x11
        /*0056*/ 	.short	(.L_15 - .L_14)
	.align		4
.L_14:
        /*0058*/ 	.word	index@(_Z20global_memory_1024_2PdiiPyS0_)
        /*005c*/ 	.word	0x00000000


	//----- nvinfo : EIATTR_REGCOUNT
	.align		4
.L_15:
        /*0060*/ 	.byte	0x04, 0x2f
        /*0062*/ 	.short	(.L_17 - .L_16)
	.align		4
.L_16:
        /*0064*/ 	.word	index@(_Z17global_memory_512PdiiPyS0_)
        /*0068*/ 	.word	0x0000004c


	//----- nvinfo : EIATTR_FRAME_SIZE
	.align		4
.L_17:
        /*006c*/ 	.byte	0x04, 0x11
        /*006e*/ 	.short	(.L_19 - .L_18)
	.align		4
.L_18:
        /*0070*/ 	.word	index@(_Z17global_memory_512PdiiPyS0_)
        /*0074*/ 	.word	0x00000000


	//----- nvinfo : EIATTR_MIN_STACK_SIZE
	.align		4
.L_19:
        /*0078*/ 	.byte	0x04, 0x12
        /*007a*/ 	.short	(.L_21 - .L_20)
	.align		4
.L_20:
        /*007c*/ 	.word	index@(_Z17global_memory_512PdiiPyS0_)
        /*0080*/ 	.word	0x00000000


	//----- nvinfo : EIATTR_MIN_STACK_SIZE
	.align		4
.L_21:
        /*0084*/ 	.byte	0x04, 0x12
        /*0086*/ 	.short	(.L_23 - .L_22)
	.align		4
.L_22:
        /*0088*/ 	.word	index@(_Z20global_memory_1024_2PdiiPyS0_)
        /*008c*/ 	.word	0x00000000


	//----- nvinfo : EIATTR_MIN_STACK_SIZE
	.align		4
.L_23:
        /*0090*/ 	.byte	0x04, 0x12
        /*0092*/ 	.short	(.L_25 - .L_24)
	.align		4
.L_24:
        /*0094*/ 	.word	index@(_Z18global_memory_1024PdiiPyS0_)
        /*0098*/ 	.word	0x00000000


	//----- nvinfo : EIATTR_MIN_STACK_SIZE
	.align		4
.L_25:
        /*009c*/ 	.byte	0x04, 0x12
        /*009e*/ 	.short	(.L_27 - .L_26)
	.align		4
.L_26:
        /*00a0*/ 	.word	index@(_Z18global_memory_2048PdiiPyS0_)
        /*00a4*/ 	.word	0x00000000


	//----- nvinfo : EIATTR_MIN_STACK_SIZE
	.align		4
.L_27:
        /*00a8*/ 	.byte	0x04, 0x12
        /*00aa*/ 	.short	(.L_29 - .L_28)
	.align		4
.L_28:
        /*00ac*/ 	.word	index@(_Z15array_generatorPdii)
        /*00b0*/ 	.word	0x00000000
.L_29:


//--------------------- .nv.compat                --------------------------
	.section	.nv.compat,"",@"SHT_CUDA_COMPAT_INFO"
	.align	4
        /*0000*/ 	.byte	0x02, 0x09, 0x00, 0x00, 0x02, 0x02, 0x01, 0x00, 0x02, 0x05, 0x05, 0x00, 0x03, 0x07, 0x01, 0x01
        /*0010*/ 	.byte	0x02, 0x03, 0x00, 0x00, 0x02, 0x06, 0x01, 0x00, 0x04, 0x0b, 0x08, 0x00, 0x01, 0x00, 0x00, 0x00
        /*0020*/ 	.byte	0x00, 0x00, 0x00, 0x00


//--------------------- .nv.info._Z17global_memory_512PdiiPyS0_ --------------------------
	.section	.nv.info._Z17global_memory_512PdiiPyS0_,"",@"SHT_CUDA_INFO"
	.sectionflags	@""
	.align	4


	//----- nvinfo : EIATTR_CUDA_API_VERSION
	.align		4
        /*0000*/ 	.byte	0x04, 0x37
        /*0002*/ 	.short	(.L_31 - .L_30)
.L_30:
        /*0004*/ 	.word	0x00000082


	//----- nvinfo : EIATTR_KPARAM_INFO
	.align		4
.L_31:
        /*0008*/ 	.byte	0x04, 0x17
        /*000a*/ 	.short	(.L_33 - .L_32)
.L_32:
        /*000c*/ 	.word	0x00000000
        /*0010*/ 	.short	0x0004
        /*0012*/ 	.short	0x0018
        /*0014*/ 	.byte	0x00, 0xf5, 0x21, 0x00


	//----- nvinfo : EIATTR_KPARAM_INFO
	.align		4
.L_33:
        /*0018*/ 	.byte	0x04, 0x17
        /*001a*/ 	.short	(.L_35 - .L_34)
.L_34:
        /*001c*/ 	.word	0x00000000
        /*0020*/ 	.short	0x0003
        /*0022*/ 	.short	0x0010
        /*0024*/ 	.byte	0x00, 0xf5, 0x21, 0x00


	//----- nvinfo : EIATTR_KPARAM_INFO
	.align		4
.L_35:
        /*0028*/ 	.byte	0x04, 0x17
        /*002a*/ 	.short	(.L_37 - .L_36)
.L_36:
        /*002c*/ 	.word	0x00000000
        /*0030*/ 	.short	0x0002
        /*0032*/ 	.short	0x000c
        /*0034*/ 	.byte	0x00, 0xf0, 0x11, 0x00


	//----- nvinfo : EIATTR_KPARAM_INFO
	.align		4
.L_37:
        /*0038*/ 	.byte	0x04, 0x17
        /*003a*/ 	.short	(.L_39 - .L_38)
.L_38:
        /*003c*/ 	.word	0x00000000
        /*0040*/ 	.short	0x0001
        /*0042*/ 	.short	0x0008
        /*0044*/ 	.byte	0x00, 0xf0, 0x11, 0x00


	//----- nvinfo : EIATTR_KPARAM_INFO
	.align		4
.L_39:
        /*0048*/ 	.byte	0x04, 0x17
        /*004a*/ 	.short	(.L_41 - .L_40)
.L_40:
        /*004c*/ 	.word	0x00000000
        /*0050*/ 	.short	0x0000
        /*0052*/ 	.short	0x0000
        /*0054*/ 	.byte	0x00, 0xf5, 0x21, 0x00


	//----- nvinfo : EIATTR_SPARSE_MMA_MASK
	.align		4
.L_41:
        /*0058*/ 	.byte	0x03, 0x50
        /*005a*/ 	.short	0x0000


	//----- nvinfo : EIATTR_MAXREG_COUNT
	.align		4
        /*005c*/ 	.byte	0x03, 0x1b
        /*005e*/ 	.short	0x00ff


	//----- nvinfo : EIATTR_MERCURY_ISA_VERSION
	.align		4
        /*0060*/ 	.byte	0x03, 0x5f
        /*0062*/ 	.short	0x0101


	//----- nvinfo : EIATTR_VRC_CTA_INIT_COUNT
	.align		4
        /*0064*/ 	.byte	0x02, 0x4a
	.zero		1
	.zero		1


	//----- nvinfo : EIATTR_EXIT_INSTR_OFFSETS
	.align		4
        /*0068*/ 	.byte	0x04, 0x1c
        /*006a*/ 	.short	(.L_43 - .L_42)


	//   ....[0]....
.L_42:
        /*006c*/ 	.word	0x00000f50


	//----- nvinfo : EIATTR_CBANK_PARAM_SIZE
	.align		4
.L_43:
        /*0070*/ 	.byte	0x03, 0x19
        /*0072*/ 	.short	0x0020


	//----- nvinfo : EIATTR_PARAM_CBANK
	.align		4
        /*0074*/ 	.byte	0x04, 0x0a
        /*0076*/ 	.short	(.L_45 - .L_44)
	.align		4
.L_44:
        /*0078*/ 	.word	index@(.nv.constant0._Z17global_memory_512PdiiPyS0_)
        /*007c*/ 	.short	0x0380
        /*007e*/ 	.short	0x0020


	//----- nvinfo : EIATTR_SW_WAR
	.align		4
.L_45:
        /*0080*/ 	.byte	0x04, 0x36
        /*0082*/ 	.short	(.L_47 - .L_46)
.L_46:
        /*0084*/ 	.word	0x00000008
.L_47:


//--------------------- .nv.info._Z20global_memory_1024_2PdiiPyS0_ --------------------------
	.section	.nv.info._Z20global_memory_1024_2PdiiPyS0_,"",@"SHT_CUDA_INFO"
	.sectionflags	@""
	.align	4


	//----- nvinfo : EIATTR_CUDA_API_VERSION
	.align		4
        /*0000*/ 	.byte	0x04, 0x37
        /*0002*/ 	.short	(.L_49 - .L_48)
.L_48:
        /*0004*/ 	.word	0x00000082


	//----- nvinfo : EIATTR_KPARAM_INFO
	.align		4
.L_49:
        /*0008*/ 	.byte	0x04, 0x17
        /*000a*/ 	.short	(.L_51 - .L_50)
.L_50:
        /*000c*/ 	.word	0x00000000
        /*0010*/ 	.short	0x0004
        /*0012*/ 	.short	0x0018
        /*0014*/ 	.byte	0x00, 0xf5, 0x21, 0x00


	//----- nvinfo : EIATTR_KPARAM_INFO
	.align		4
.L_51:
        /*0018*/ 	.byte	0x04, 0x17
        /*001a*/ 	.short	(.L_53 - .L_52)
.L_52:
        /*001c*/ 	.word	0x00000000
        /*0020*/ 	.short	0x0003
        /*0022*/ 	.short	0x0010
        /*0024*/ 	.byte	0x00, 0xf5, 0x21, 0x00


	//----- nvinfo : EIATTR_KPARAM_INFO
	.align		4
.L_53:
        /*0028*/ 	.byte	0x04, 0x17
        /*002a*/ 	.short	(.L_55 - .L_54)
.L_54:
        /*002c*/ 	.word	0x00000000
        /*0030*/ 	.short	0x0002
        /*0032*/ 	.short	0x000c
        /*0034*/ 	.byte	0x00, 0xf0, 0x11, 0x00


	//----- nvinfo : EIATTR_KPARAM_INFO
	.align		4
.L_55:
        /*0038*/ 	.byte	0x04, 0x17
        /*003a*/ 	.short	(.L_57 - .L_56)
.L_56:
        /*003c*/ 	.word	0x00000000
        /*0040*/ 	.short	0x0001
        /*0042*/ 	.short	0x0008
        /*0044*/ 	.byte	0x00, 0xf0, 0x11, 0x00


	//----- nvinfo : EIATTR_KPARAM_INFO
	.align		4
.L_57:
        /*0048*/ 	.byte	0x04, 0x17
        /*004a*/ 	.short	(.L_59 - .L_58)
.L_58:
        /*004c*/ 	.word	0x00000000
        /*0050*/ 	.short	0x0000
        /*0052*/ 	.short	0x0000
        /*0054*/ 	.byte	0x00, 0xf5, 0x21, 0x00


	//----- nvinfo : EIATTR_SPARSE_MMA_MASK
	.align		4
.L_59:
        /*0058*/ 	.byte	0x03, 0x50
        /*005a*/ 	.short	0x0000


	//----- nvinfo : EIATTR_MAXREG_COUNT
	.align		4
        /*005c*/ 	.byte	0x03, 0x1b
        /*005e*/ 	.short	0x00ff


	//----- nvinfo : EIATTR_MERCURY_ISA_VERSION
	.align		4
        /*0060*/ 	.byte	0x03, 0x5f
        /*0062*/ 	.short	0x0101


	//----- nvinfo : EIATTR_VRC_CTA_INIT_COUNT
	.align		4
        /*0064*/ 	.byte	0x02, 0x4a
	.zero		1
	.zero		1


	//----- nvinfo : EIATTR_EXIT_INSTR_OFFSETS
	.align		4
        /*0068*/ 	.byte	0x04, 0x1c
        /*006a*/ 	.short	(.L_61 - .L_60)


	//   ....[0]....
.L_60:
        /*006c*/ 	.word	0x000011a0


	//----- nvinfo : EIATTR_CBANK_PARAM_SIZE
	.align		4
.L_61:
        /*0070*/ 	.byte	0x03, 0x19
        /*0072*/ 	.short	0x0020


	//----- nvinfo : EIATTR_PARAM_CBANK
	.align		4
        /*0074*/ 	.byte	0x04, 0x0a
        /*0076*/ 	.short	(.L_63 - .L_62)
	.align		4
.L_62:
        /*0078*/ 	.word	index@(.nv.constant0._Z20global_memory_1024_2PdiiPyS0_)
        /*007c*/ 	.short	0x0380
        /*007e*/ 	.short	0x0020


	//----- nvinfo : EIATTR_SW_WAR
	.align		4
.L_63:
        /*0080*/ 	.byte	0x04, 0x36
        /*0082*/ 	.short	(.L_65 - .L_64)
.L_64:
        /*0084*/ 	.word	0x00000008
.L_65:


//--------------------- .nv.info._Z18global_memory_1024PdiiPyS0_ --------------------------
	.section	.nv.info._Z18global_memory_1024PdiiPyS0_,"",@"SHT_CUDA_INFO"
	.sectionflags	@""
	.align	4


	//----- nvinfo : EIATTR_CUDA_API_VERSION
	.align		4
        /*0000*/ 	.byte	0x04, 0x37
        /*0002*/ 	.short	(.L_67 - .L_66)
.L_66:
        /*0004*/ 	.word	0x00000082


	//----- nvinfo : EIATTR_KPARAM_INFO
	.align		4
.L_67:
        /*0008*/ 	.byte	0x04, 0x17
        /*000a*/ 	.short	(.L_69 - .L_68)
.L_68:
        /*000c*/ 	.word	0x00000000
        /*0010*/ 	.short	0x0004
        /*0012*/ 	.short	0x0018
        /*0014*/ 	.byte	0x00, 0xf5, 0x21, 0x00


	//----- nvinfo : EIATTR_KPARAM_INFO
	.align		4
.L_69:
        /*0018*/ 	.byte	0x04, 0x17
        /*001a*/ 	.short	(.L_71 - .L_70)
.L_70:
        /*001c*/ 	.word	0x00000000
        /*0020*/ 	.short	0x0003
        /*0022*/ 	.short	0x0010
        /*0024*/ 	.byte	0x00, 0xf5, 0x21, 0x00


	//----- nvinfo : EIATTR_KPARAM_INFO
	.align		4
.L_71:
        /*0028*/ 	.byte	0x04, 0x17
        /*002a*/ 	.short	(.L_73 - .L_72)
.L_72:
        /*002c*/ 	.word	0x00000000
        /*0030*/ 	.short	0x0002
        /*0032*/ 	.short	0x000c
        /*0034*/ 	.byte	0x00, 0xf0, 0x11, 0x00


	//----- nvinfo : EIATTR_KPARAM_INFO
	.align		4
.L_73:
        /*0038*/ 	.byte	0x04, 0x17
        /*003a*/ 	.short	(.L_75 - .L_74)
.L_74:
        /*003c*/ 	.word	0x00000000
        /*0040*/ 	.short	0x0001
        /*0042*/ 	.short	0x0008
        /*0044*/ 	.byte	0x00, 0xf0, 0x11, 0x00


	//----- nvinfo : EIATTR_KPARAM_INFO
	.align		4
.L_75:
        /*0048*/ 	.byte	0x04, 0x17
        /*004a*/ 	.short	(.L_77 - .L_76)
.L_76:
        /*004c*/ 	.word	0x00000000
        /*0050*/ 	.short	0x0000
        /*0052*/ 	.short	0x0000
        /*0054*/ 	.byte	0x00, 0xf5, 0x21, 0x00


	//----- nvinfo : EIATTR_SPARSE_MMA_MASK
	.align		4
.L_77:
        /*0058*/ 	.byte	0x03, 0x50
        /*005a*/ 	.short	0x0000


	//----- nvinfo : EIATTR_MAXREG_COUNT
	.align		4
        /*005c*/ 	.byte	0x03, 0x1b
        /*005e*/ 	.short	0x00ff


	//----- nvinfo : EIATTR_MERCURY_ISA_VERSION
	.align		4
        /*0060*/ 	.byte	0x03, 0x5f
        /*0062*/ 	.short	0x0101


	//----- nvinfo : EIATTR_VRC_CTA_INIT_COUNT
	.align		4
        /*0064*/ 	.byte	0x02, 0x4a
	.zero		1
	.zero		1


	//----- nvinfo : EIATTR_EXIT_INSTR_OFFSETS
	.align		4
        /*0068*/ 	.byte	0x04, 0x1c
        /*006a*/ 	.short	(.L_79 - .L_78)


	//   ....[0]....
.L_78:
        /*006c*/ 	.word	0x00001270


	//----- nvinfo : EIATTR_CBANK_PARAM_SIZE
	.align		4
.L_79:
        /*0070*/ 	.byte	0x03, 0x19
        /*0072*/ 	.short	0x0020


	//----- nvinfo : EIATTR_PARAM_CBANK
	.align		4
        /*0074*/ 	.byte	0x04, 0x0a
        /*0076*/ 	.short	(.L_81 - .L_80)
	.align		4
.L_80:
        /*0078*/ 	.word	index@(.nv.constant0._Z18global_memory_1024PdiiPyS0_)
        /*007c*/ 	.short	0x0380
        /*007e*/ 	.short	0x0020


	//----- nvinfo : EIATTR_SW_WAR
	.align		4
.L_81:
        /*0080*/ 	.byte	0x04, 0x36
        /*0082*/ 	.short	(.L_83 - .L_82)
.L_82:
        /*0084*/ 	.word	0x00000008
.L_83:


//--------------------- .nv.info._Z18global_memory_2048PdiiPyS0_ --------------------------
	.section	.nv.info._Z18global_memory_2048PdiiPyS0_,"",@"SHT_CUDA_INFO"
	.sectionflags	@""
	.align	4


	//----- nvinfo : EIATTR_CUDA_API_VERSION
	.align		4
        /*0000*/ 	.byte	0x04, 0x37
        /*0002*/ 	.short	(.L_85 - .L_84)
.L_84:
        /*0004*/ 	.word	0x00000082


	//----- nvinfo : EIATTR_KPARAM_INFO
	.align		4
.L_85:
        /*0008*/ 	.byte	0x04, 0x17
        /*000a*/ 	.short	(.L_87 - .L_86)
.L_86:
        /*000c*/ 	.word	0x00000000
        /*0010*/ 	.short	0x0004
        /*0012*/ 	.short	0x0018
        /*0014*/ 	.byte	0x00, 0xf5, 0x21, 0x00


	//----- nvinfo : EIATTR_KPARAM_INFO
	.align		4
.L_87:
        /*0018*/ 	.byte	0x04, 0x17
        /*001a*/ 	.short	(.L_89 - .L_88)
.L_88:
        /*001c*/ 	.word	0x00000000
        /*0020*/ 	.short	0x0003
        /*0022*/ 	.short	0x0010
        /*0024*/ 	.byte	0x00, 0xf5, 0x21, 0x00


	//----- nvinfo : EIATTR_KPARAM_INFO
	.align		4
.L_89:
        /*0028*/ 	.byte	0x04, 0x17
        /*002a*/ 	.short	(.L_91 - .L_90)
.L_90:
        /*002c*/ 	.word	0x00000000
        /*0030*/ 	.short	0x0002
        /*0032*/ 	.short	0x000c
        /*0034*/ 	.byte	0x00, 0xf0, 0x11, 0x00


	//----- nvinfo : EIATTR_KPARAM_INFO
	.align		4
.L_91:
        /*0038*/ 	.byte	0x04, 0x17
        /*003a*/ 	.short	(.L_93 - .L_92)
.L_92:
        /*003c*/ 	.word	0x00000000
        /*0040*/ 	.short	0x0001
        /*0042*/ 	.short	0x0008
        /*0044*/ 	.byte	0x00, 0xf0, 0x11, 0x00


	//----- nvinfo : EIATTR_KPARAM_INFO
	.align		4
.L_93:
        /*0048*/ 	.byte	0x04, 0x17
        /*004a*/ 	.short	(.L_95 - .L_94)
.L_94:
        /*004c*/ 	.word	0x00000000
        /*0050*/ 	.short	0x0000
        /*0052*/ 	.short	0x0000
        /*0054*/ 	.byte	0x00, 0xf5, 0x21, 0x00


	//----- nvinfo : EIATTR_SPARSE_MMA_MASK
	.align		4
.L_95:
        /*0058*/ 	.byte	0x03, 0x50
        /*005a*/ 	.short	0x0000


	//----- nvinfo : EIATTR_MAXREG_COUNT
	.align		4
        /*005c*/ 	.byte	0x03, 0x1b
        /*005e*/ 	.short	0x00ff


	//----- nvinfo : EIATTR_MERCURY_ISA_VERSION
	.align		4
        /*0060*/ 	.byte	0x03, 0x5f
        /*0062*/ 	.short	0x0101


	//----- nvinfo : EIATTR_VRC_CTA_INIT_COUNT
	.align		4
        /*0064*/ 	.byte	0x02, 0x4a
	.zero		1
	.zero		1


	//----- nvinfo : EIATTR_EXIT_INSTR_OFFSETS
	.align		4
        /*0068*/ 	.byte	0x04, 0x1c
        /*006a*/ 	.short	(.L_97 - .L_96)


	//   ....[0]....
.L_96:
        /*006c*/ 	.word	0x00000460


	//----- nvinfo : EIATTR_CBANK_PARAM_SIZE
	.align		4
.L_97:
        /*0070*/ 	.byte	0x03, 0x19
        /*0072*/ 	.short	0x0020


	//----- nvinfo : EIATTR_PARAM_CBANK
	.align		4
        /*0074*/ 	.byte	0x04, 0x0a
        /*0076*/ 	.short	(.L_99 - .L_98)
	.align		4
.L_98:
        /*0078*/ 	.word	index@(.nv.constant0._Z18global_memory_2048PdiiPyS0_)
        /*007c*/ 	.short	0x0380
        /*007e*/ 	.short	0x0020


	//----- nvinfo : EIATTR_SW_WAR
	.align		4
.L_99:
        /*0080*/ 	.byte	0x04, 0x36
        /*0082*/ 	.short	(.L_101 - .L_100)
.L_100:
        /*0084*/ 	.word	0x00000008
.L_101:


//--------------------- .nv.info._Z15array_generatorPdii --------------------------
	.section	.nv.info._Z15array_generatorPdii,"",@"SHT_CUDA_INFO"
	.sectionflags	@""
	.align	4


	//----- nvinfo : EIATTR_CUDA_API_VERSION
	.align		4
        /*0000*/ 	.byte	0x04, 0x37
        /*0002*/ 	.short	(.L_103 - .L_102)
.L_102:
        /*0004*/ 	.word	0x00000082


	//----- nvinfo : EIATTR_KPARAM_INFO
	.align		4
.L_103:
        /*0008*/ 	.byte	0x04, 0x17
        /*000a*/ 	.short	(.L_105 - .L_104)
.L_104:
        /*000c*/ 	.word	0x00000000
        /*0010*/ 	.short	0x0002
        /*0012*/ 	.short	0x000c
        /*0014*/ 	.byte	0x00, 0xf0, 0x11, 0x00


	//----- nvinfo : EIATTR_KPARAM_INFO
	.align		4
.L_105:
        /*0018*/ 	.byte	0x04, 0x17
        /*001a*/ 	.short	(.L_107 - .L_106)
.L_106:
        /*001c*/ 	.word	0x00000000
        /*0020*/ 	.short	0x0001
        /*0022*/ 	.short	0x0008
        /*0024*/ 	.byte	0x00, 0xf0, 0x11, 0x00


	//----- nvinfo : EIATTR_KPARAM_INFO
	.align		4
.L_107:
        /*0028*/ 	.byte	0x04, 0x17
        /*002a*/ 	.short	(.L_109 - .L_108)
.L_108:
        /*002c*/ 	.word	0x00000000
        /*0030*/ 	.short	0x0000
        /*0032*/ 	.short	0x0000
        /*0034*/ 	.byte	0x00, 0xf5, 0x21, 0x00


	//----- nvinfo : EIATTR_SPARSE_MMA_MASK
	.align		4
.L_109:
        /*0038*/ 	.byte	0x03, 0x50
        /*003a*/ 	.short	0x0000


	//----- nvinfo : EIATTR_MAXREG_COUNT
	.align		4
        /*003c*/ 	.byte	0x03, 0x1b
        /*003e*/ 	.short	0x00ff


	//----- nvinfo : EIATTR_MERCURY_ISA_VERSION
	.align		4
        /*0040*/ 	.byte	0x03, 0x5f
        /*0042*/ 	.short	0x0101


	//----- nvinfo : EIATTR_VRC_CTA_INIT_COUNT
	.align		4
        /*0044*/ 	.byte	0x02, 0x4a
	.zero		1
	.zero		1


	//----- nvinfo : EIATTR_EXIT_INSTR_OFFSETS
	.align		4
        /*0048*/ 	.byte	0x04, 0x1c
        /*004a*/ 	.short	(.L_111 - .L_110)


	//   ....[0]....
.L_110:
        /*004c*/ 	.word	0x00000030


	//   ....[1]....
        /*0050*/ 	.word	0x00000060


	//   ....[2]....
        /*0054*/ 	.word	0x00000760


	//----- nvinfo : EIATTR_CBANK_PARAM_SIZE
	.align		4
.L_111:
        /*0058*/ 	.byte	0x03, 0x19
        /*005a*/ 	.short	0x0010


	//----- nvinfo : EIATTR_PARAM_CBANK
	.align		4
        /*005c*/ 	.byte	0x04, 0x0a
        /*005e*/ 	.short	(.L_113 - .L_112)
	.align		4
.L_112:
        /*0060*/ 	.word	index@(.nv.constant0._Z15array_generatorPdii)
        /*0064*/ 	.short	0x0380
        /*0066*/ 	.short	0x0010


	//----- nvinfo : EIATTR_SW_WAR
	.align		4
.L_113:
        /*0068*/ 	.byte	0x04, 0x36
        /*006a*/ 	.short	(.L_115 - .L_114)
.L_114:
        /*006c*/ 	.word	0x00000008
.L_115:


//--------------------- .nv.callgraph             --------------------------
	.section	.nv.callgraph,"",@"SHT_CUDA_CALLGRAPH"
	.align	4
	.sectionentsize	8
	.align		4
        /*0000*/ 	.word	0x00000000
	.align		4
        /*0004*/ 	.word	0xffffffff
	.align		4
        /*0008*/ 	.word	0x00000000
	.align		4
        /*000c*/ 	.word	0xfffffffe
	.align		4
        /*0010*/ 	.word	0x00000000
	.align		4
        /*0014*/ 	.word	0xfffffffd
	.align		4
        /*0018*/ 	.word	0x00000000
	.align		4
        /*001c*/ 	.word	0xfffffffc


//--------------------- .text._Z17global_memory_512PdiiPyS0_ --------------------------
	.section	.text._Z17global_memory_512PdiiPyS0_,"ax",@progbits
	.align	128
        .global         _Z17global_memory_512PdiiPyS0_
        .type           _Z17global_memory_512PdiiPyS0_,@function
        .size           _Z17global_memory_512PdiiPyS0_,(.L_x_21 - _Z17global_memory_512PdiiPyS0_)
        .other          _Z17global_memory_512PdiiPyS0_,@"STO_CUDA_ENTRY STV_DEFAULT"
_Z17global_memory_512PdiiPyS0_:
.text._Z17global_memory_512PdiiPyS0_:
[----:B------:R-:W-:Y:S01]  /*0000*/  LDC R1, c[0x0][0x37c] ;  /* 0x0000df00ff017b82 */ /* 0x000fe20000000800 */
[----:B------:R-:W0:Y:S07]  /*0010*/  S2R R0, SR_TID.X ;  /* 0x0000000000007919 */ /* 0x000e2e0000002100 */
[----:B------:R-:W0:Y:S01]  /*0020*/  S2UR UR5, SR_CTAID.X ;  /* 0x00000000000579c3 */ /* 0x000e220000002500 */
[----:B------:R-:W1:Y:S01]  /*0030*/  LDCU UR4, c[0x0][0x388] ;  /* 0x00007100ff0477ac */ /* 0x000e620008000800 */
[----:B------:R-:W2:Y:S06]  /*0040*/  LDCU.64 UR6, c[0x0][0x358] ;  /* 0x00006b00ff0677ac */ /* 0x000eac0008000a00 */
[----:B------:R-:W0:Y:S08]  /*0050*/  LDC R45, c[0x0][0x360] ;  /* 0x0000d800ff2d7b82 */ /* 0x000e300000000800 */
[----:B------:R-:W3:Y:S01]  /*0060*/  LDC.64 R42, c[0x0][0x380] ;  /* 0x0000e000ff2a7b82 */ /* 0x000ee20000000a00 */
[----:B-1----:R-:W-:Y:S01]  /*0070*/  UISETP.GE.AND UP0, UPT, UR4, 0x1, UPT ;  /* 0x000000010400788c */ /* 0x002fe2000bf06270 */
[----:B0-----:R-:W-:-:S04]  /*0080*/  IMAD R45, R45, UR5, R0 ;  /* 0x000000052d2d7c24 */ /* 0x001fc8000f8e0200 */
[----:B---3--:R-:W-:-:S04]  /*0090*/  IMAD.WIDE R44, R45, 0x8, R42 ;  /* 0x000000082d2c7825 */ /* 0x008fc800078e022a */
[--C-:B------:R-:W-:Y:S01]  /*00a0*/  IMAD.MOV.U32 R47, RZ, RZ, R45.reuse ;  /* 0x000000ffff2f7224 */ /* 0x100fe200078e002d */
[C---:B------:R-:W-:Y:S01]  /*00b0*/  IADD3 R68, P2, PT, R44.reuse, 0x1e000, RZ ;  /* 0x0001e0002c447810 */ /* 0x040fe20007f5e0ff */
[----:B------:R-:W-:Y:S01]  /*00c0*/  IMAD.MOV.U32 R46, RZ, RZ, R44 ;  /* 0x000000ffff2e7224 */ /* 0x000fe200078e002c */
[C---:B------:R-:W-:Y:S02]  /*00d0*/  IADD3 R66, P3, PT, R44.reuse, 0x2d000, RZ ;  /* 0x0002d0002c427810 */ /* 0x040fe40007f7e0ff */
[C---:B------:R-:W-:Y:S01]  /*00e0*/  IADD3 R64, P4, PT, R44.reuse, 0x3c000, RZ ;  /* 0x0003c0002c407810 */ /* 0x040fe20007f9e0ff */
[--C-:B------:R-:W-:Y:S01]  /*00f0*/  IMAD.X R69, RZ, RZ, R45.reuse, P2 ;  /* 0x000000ffff457224 */ /* 0x100fe200010e062d */
        /* <DEDUP_REMOVED lines=19> */
[----:B------:R-:W-:Y:S01]  /*0230*/  IMAD.X R61, RZ, RZ, R45, P6 ;  /* 0x000000ffff3d7224 */ /* 0x000fe200030e062d */
[----:B------:R-:W-:-:S02]  /*0240*/  IADD3 R34, P2, PT, R44, 0xf0000, RZ ;  /* 0x000f00002c227810 */ /* 0x000fc40007f5e0ff */
        /* <DEDUP_REMOVED lines=8> */
[----:B------:R-:W-:Y:S01]  /*02d0*/  IADD3.X R57, PT, PT, RZ, R45, RZ, P1, !PT ;  /* 0x0000002dff397210 */ /* 0x000fe20000ffe4ff */
[--C-:B------:R-:W-:Y:S01]  /*02e0*/  IMAD.X R29, RZ, RZ, R45.reuse, P5 ;  /* 0x000000ffff1d7224 */ /* 0x100fe200028e062d */
[C---:B------:R-:W-:Y:S01]  /*02f0*/  IADD3 R36, P1, PT, R44.reuse, 0xe1000, RZ ;  /* 0x000e10002c247810 */ /* 0x040fe20007f3e0ff */
[----:B------:R-:W-:Y:S01]  /*0300*/  IMAD.X R41, RZ, RZ, R45, P6 ;  /* 0x000000ffff297224 */ /* 0x000fe200030e062d */
[----:B------:R-:W-:-:S02]  /*0310*/  IADD3 R24, P0, PT, R44, 0x13b000, RZ ;  /* 0x0013b0002c187810 */ /* 0x000fc40007f1e0ff */
[-C--:B------:R-:W-:Y:S02]  /*0320*/  IADD3.X R37, PT, PT, RZ, R45.reuse, RZ, P1, !PT ;  /* 0x0000002dff257210 */ /* 0x080fe40000ffe4ff */
[C---:B------:R-:W-:Y:S01]  /*0330*/  IADD3 R20, P2, PT, R44.reuse, 0x159000, RZ ;  /* 0x001590002c147810 */ /* 0x040fe20007f5e0ff */
[--C-:B------:R-:W-:Y:S01]  /*0340*/  IMAD.X R25, RZ, RZ, R45.reuse, P0 ;  /* 0x000000ffff197224 */ /* 0x100fe200000e062d */
        /* <DEDUP_REMOVED lines=9> */
[----:B------:R-:W-:Y:S01]  /*03e0*/  IADD3 R10, P0, PT, R44, 0x1a4000, RZ ;  /* 0x001a40002c0a7810 */ /* 0x000fe20007f1e0ff */
[----:B------:R-:W-:Y:S01]  /*03f0*/  IMAD.X R27, RZ, RZ, R45, P6 ;  /* 0x000000ffff1b7224 */ /* 0x000fe200030e062d */
[----:B------:R-:W-:-:S02]  /*0400*/  IADD3.X R23, PT, PT, RZ, R45, RZ, P1, !PT ;  /* 0x0000002dff177210 */ /* 0x000fc40000ffe4ff */
        /* <DEDUP_REMOVED lines=9> */
[----:B------:R-:W-:Y:S01]  /*04a0*/  IADD3 R12, P6, PT, R44, 0x195000, RZ ;  /* 0x001950002c0c7810 */ /* 0x000fe20007fde0ff */
[----:B------:R-:W-:-:S02]  /*04b0*/  IMAD.X R3, RZ, RZ, R45, P4 ;  /* 0x000000ffff037224 */ /* 0x000fc400020e062d */
[----:B------:R-:W-:Y:S01]  /*04c0*/  IMAD.X R73, RZ, RZ, R45, P5 ;  /* 0x000000ffff497224 */ /* 0x000fe200028e062d */
[----:B------:R-:W-:Y:S01]  /*04d0*/  IADD3.X R13, PT, PT, RZ, R45, RZ, P6, !PT ;  /* 0x0000002dff0d7210 */ /* 0x000fe200037fe4ff */
[----:B--2---:R-:W-:Y:S08]  /*04e0*/  BRA.U !UP0, `(.L_x_0) ;  /* 0x00000005086c7547 */ /* 0x004ff0000b800000 */
[C---:B------:R-:W-:Y:S01]  /*04f0*/  IADD3 R10, P6, PT, R46.reuse, 0x1a4000, RZ ;  /* 0x001a40002e0a7810 */ /* 0x040fe20007fde0ff */
[----:B------:R-:W-:Y:S01]  /*0500*/  UIADD3 UR4, UPT, UPT, -UR4, URZ, URZ ;  /* 0x000000ff04047290 */ /* 0x000fe2000fffe1ff */
[C---:B------:R-:W-:Y:S02]  /*0510*/  IADD3 R8, P5, PT, R46.reuse, 0x1b3000, RZ ;  /* 0x001b30002e087810 */ /* 0x040fe40007fbe0ff */
        /* <DEDUP_REMOVED lines=11> */
[----:B------:R-:W-:Y:S01]  /*05d0*/  IADD3 R0, P6, PT, R46, 0x1fe000, RZ ;  /* 0x001fe0002e007810 */ /* 0x000fe20007fde0ff */
[----:B------:R-:W-:-:S03]  /*05e0*/  IMAD.X R7, RZ, RZ, R47, P0 ;  /* 0x000000ffff077224 */ /* 0x000fc600000e062f */
[----:B------:R-:W-:-:S09]  /*05f0*/  IADD3.X R73, PT, PT, RZ, R47, RZ, P6, !PT ;  /* 0x0000002fff497210 */ /* 0x000fd200037fe4ff */
.L_x_1:
[----:B------:R-:W-:Y:S01]  /*0600*/  IMAD.MOV.U32 R72, RZ, RZ, R0 ;  /* 0x000000ffff487224 */ /* 0x000fe200078e0000 */
[----:B------:R-:W2:Y:S04]  /*0610*/  LD.E.64 R46, desc[UR6][R46.64] ;  /* 0x000000062e2e7980 */ /* 0x000ea8000c101b00 */
[----:B------:R-:W3:Y:S04]  /*0620*/  LD.E.64 R44, desc[UR6][R72.64] ;  /* 0x00000006482c7980 */ /* 0x000ee8000c101b00 */
[----:B-1----:R-:W4:Y:S04]  /*0630*/  LD.E.64 R70, desc[UR6][R70.64] ;  /* 0x0000000646467980 */ /* 0x002f28000c101b00 */
[----:B------:R-:W5:Y:S04]  /*0640*/  LD.E.64 R68, desc[UR6][R68.64] ;  /* 0x0000000644447980 */ /* 0x000f68000c101b00 */
        /* <DEDUP_REMOVED lines=29> */
[----:B------:R-:W5:Y:S01]  /*0820*/  LD.E.64 R2, desc[UR6][R2.64] ;  /* 0x0000000602027980 */ /* 0x000f62000c101b00 */
[----:B------:R-:W-:-:S04]  /*0830*/  UIADD3 UR4, UPT, UPT, UR4, 0x1, URZ ;  /* 0x0000000104047890 */ /* 0x000fc8000fffe0ff */
[----:B------:R-:W-:Y:S01]  /*0840*/  UISETP.NE.AND UP0, UPT, UR4, URZ, UPT ;  /* 0x000000ff0400728c */ /* 0x000fe2000bf05270 */
[----:B--2---:R-:W-:Y:S08]  /*0850*/  F2I.U64.F64.TRUNC R46, R46 ;  /* 0x0000002e002e7311 */ /* 0x004ff0000030d800 */
[----:B---3--:R-:W0:Y:S08]  /*0860*/  F2I.U64.F64.TRUNC R44, R44 ;  /* 0x0000002c002c7311 */ /* 0x008e30000030d800 */
[----:B----4-:R-:W1:Y:S08]  /*0870*/  F2I.U64.F64.TRUNC R70, R70 ;  /* 0x0000004600467311 */ /* 0x010e70000030d800 */
[----:B-----5:R-:W2:Y:S08]  /*0880*/  F2I.U64.F64.TRUNC R68, R68 ;  /* 0x0000004400447311 */ /* 0x020eb0000030d800 */
[----:B------:R-:W3:Y:S08]  /*0890*/  F2I.U64.F64.TRUNC R66, R66 ;  /* 0x0000004200427311 */ /* 0x000ef0000030d800 */
[----:B------:R-:W4:Y:S08]  /*08a0*/  F2I.U64.F64.TRUNC R64, R64 ;  /* 0x0000004000407311 */ /* 0x000f30000030d800 */
[----:B------:R-:W0:Y:S08]  /*08b0*/  F2I.U64.F64.TRUNC R62, R62 ;  /* 0x0000003e003e7311 */ /* 0x000e30000030d800 */
        /* <DEDUP_REMOVED lines=25> */
[----:B------:R-:W1:Y:S08]  /*0a50*/  F2I.U64.F64.TRUNC R4, R4 ;  /* 0x0000000400047311 */ /* 0x000e70000030d800 */
[----:B------:R-:W1:Y:S01]  /*0a60*/  F2I.U64.F64.TRUNC R2, R2 ;  /* 0x0000000200027311 */ /* 0x000e62000030d800 */
[----:B0-----:R-:W-:-:S02]  /*0a70*/  IMAD.MOV.U32 R0, RZ, RZ, R44 ;  /* 0x000000ffff007224 */ /* 0x001fc400078e002c */
[----:B------:R-:W-:Y:S01]  /*0a80*/  IMAD.MOV.U32 R73, RZ, RZ, R45 ;  /* 0x000000ffff497224 */ /* 0x000fe200078e002d */
[----:B--234-:R-:W-:Y:S06]  /*0a90*/  BRA.U UP0, `(.L_x_1) ;  /* 0xfffffff900d87547 */ /* 0x01cfec000b83ffff */
.L_x_0:
[----:B------:R-:W0:Y:S01]  /*0aa0*/  S2R R44, SR_TID.X ;  /* 0x00000000002c7919 */ /* 0x000e220000002100 */
[----:B------:R-:W0:Y:S02]  /*0ab0*/  LDC R45, c[0x0][0x360] ;  /* 0x0000d800ff2d7b82 */ /* 0x000e240000000800 */
[----:B0-----:R-:W-:-:S04]  /*0ac0*/  IMAD R45, R45, UR5, R44 ;  /* 0x000000052d2d7c24 */ /* 0x001fc8000f8e022c */
[----:B------:R-:W-:-:S05]  /*0ad0*/  IMAD.WIDE R42, R45, 0x8, R42 ;  /* 0x000000082d2a7825 */ /* 0x000fca00078e022a */
[----:B------:R-:W2:Y:S01]  /*0ae0*/  LDG.E.64 R44, desc[UR6][R42.64] ;  /* 0x000000062a2c7981 */ /* 0x000ea2000c1e1b00 */
[----:B------:R-:W2:Y:S01]  /*0af0*/  I2F.F64.U64 R46, R46 ;  /* 0x0000002e002e7312 */ /* 0x000ea20000301800 */
[----:B------:R-:W-:-:S07]  /*0b00*/  IMAD.MOV.U32 R72, RZ, RZ, R0 ;  /* 0x000000ffff487224 */ /* 0x000fce00078e0000 */
[----:B-1----:R-:W0:Y:S08]  /*0b10*/  I2F.F64.U64 R70, R70 ;  /* 0x0000004600467312 */ /* 0x002e300000301800 */
[----:B------:R-:W1:Y:S08]  /*0b20*/  I2F.F64.U64 R68, R68 ;  /* 0x0000004400447312 */ /* 0x000e700000301800 */
[----:B------:R-:W3:Y:S08]  /*0b30*/  I2F.F64.U64 R66, R66 ;  /* 0x0000004200427312 */ /* 0x000ef00000301800 */
[----:B------:R-:W4:Y:S08]  /*0b40*/  I2F.F64.U64 R64, R64 ;  /* 0x0000004000407312 */ /* 0x000f300000301800 */
[----:B------:R-:W5:Y:S08]  /*0b50*/  I2F.F64.U64 R62, R62 ;  /* 0x0000003e003e7312 */ /* 0x000f700000301800 */
        /* <DEDUP_REMOVED lines=26> */
[----:B------:R-:W5:Y:S01]  /*0d00*/  I2F.F64.U64 R2, R2 ;  /* 0x0000000200027312 */ /* 0x000f620000301800 */
[----:B--2---:R-:W-:-:S08]  /*0d10*/  DADD R44, R46, R44 ;  /* 0x000000002e2c7229 */ /* 0x004fd0000000002c */
[----:B0-----:R-:W-:-:S08]  /*0d20*/  DADD R44, R44, R70 ;  /* 0x000000002c2c7229 */ /* 0x001fd00000000046 */
[----:B-1----:R-:W-:-:S08]  /*0d30*/  DADD R44, R44, R68 ;  /* 0x000000002c2c7229 */ /* 0x002fd00000000044 */
[----:B---3--:R-:W-:-:S08]  /*0d40*/  DADD R44, R44, R66 ;  /* 0x000000002c2c7229 */ /* 0x008fd00000000042 */
[----:B----4-:R-:W-:-:S08]  /*0d50*/  DADD R44, R44, R64 ;  /* 0x000000002c2c7229 */ /* 0x010fd00000000040 */
[----:B-----5:R-:W-:-:S08]  /*0d60*/  DADD R44, R44, R62 ;  /* 0x000000002c2c7229 */ /* 0x020fd0000000003e */
[----:B------:R-:W-:-:S08]  /*0d70*/  DADD R44, R44, R60 ;  /* 0x000000002c2c7229 */ /* 0x000fd0000000003c */
        /* <DEDUP_REMOVED lines=24> */
[----:B------:R-:W-:Y:S02]  /*0f00*/  DADD R4, R6, R4 ;  /* 0x0000000006047229 */ /* 0x000fe40000000004 */
[----:B------:R-:W0:Y:S06]  /*0f10*/  I2F.F64.U64 R6, R72 ;  /* 0x0000004800067312 */ /* 0x000e2c0000301800 */
[----:B------:R-:W-:-:S08]  /*0f20*/  DADD R2, R4, R2 ;  /* 0x0000000004027229 */ /* 0x000fd00000000002 */
[----:B0-----:R-:W-:-:S07]  /*0f30*/  DADD R2, R2, R6 ;  /* 0x0000000002027229 */ /* 0x001fce0000000006 */
[----:B------:R-:W-:Y:S01]  /*0f40*/  STG.E.64 desc[UR6][R42.64], R2 ;  /* 0x000000022a007986 */ /* 0x000fe2000c101b06 */
[----:B------:R-:W-:Y:S05]  /*0f50*/  EXIT ;  /* 0x000000000000794d */ /* 0x000fea0003800000 */
.L_x_2:
[----:B------:R-:W-:-:S00]  /*0f60*/  BRA `(.L_x_2) ;  /* 0xfffffffc00fc7947 */ /* 0x000fc0000383ffff */
[----:B------:R-:W-:-:S00]  /*0f70*/  NOP ;  /* 0x0000000000007918 */ /* 0x000fc00000000000 */
        /* <DEDUP_REMOVED lines=8> */
.L_x_21:


//--------------------- .text._Z20global_memory_1024_2PdiiPyS0_ --------------------------
	.section	.text._Z20global_memory_1024_2PdiiPyS0_,"ax",@progbits
	.align	128
        .global         _Z20global_memory_1024_2PdiiPyS0_
        .type           _Z20global_memory_1024_2PdiiPyS0_,@function
        .size           _Z20global_memory_1024_2PdiiPyS0_,(.L_x_22 - _Z20global_memory_1024_2PdiiPyS0_)
        .other          _Z20global_memory_1024_2PdiiPyS0_,@"STO_CUDA_ENTRY STV_DEFAULT"
_Z20global_memory_1024_2PdiiPyS0_:
.text._Z20global_memory_1024_2PdiiPyS0_:
[----:B------:R-:W-:Y:S01]  /*0000*/  LDC R1, c[0x0][0x37c] ;  /* 0x0000df00ff017b82 */ /* 0x000fe20000000800 */
[----:B------:R-:W0:Y:S07]  /*0010*/  S2R R0, SR_TID.X ;  /* 0x0000000000007919 */ /* 0x000e2e0000002100 */
[----:B------:R-:W0:Y:S01]  /*0020*/  S2UR UR7, SR_CTAID.X ;  /* 0x00000000000779c3 */ /* 0x000e220000002500 */
[----:B------:R-:W1:Y:S01]  /*0030*/  LDCU.64 UR10, c[0x0][0x380] ;  /* 0x00007000ff0a77ac */ /* 0x000e620008000a00 */
[----:B------:R-:W-:Y:S01]  /*0040*/  IMAD.MOV.U32 R21, RZ, RZ, 0x8 ;  /* 0x00000008ff157424 */ /* 0x000fe200078e00ff */
[----:B------:R-:W2:Y:S05]  /*0050*/  LDCU UR5, c[0x0][0x388] ;  /* 0x00007100ff0577ac */ /* 0x000eaa0008000800 */
[----:B------:R-:W0:Y:S01]  /*0060*/  LDC R3, c[0x0][0x360] ;  /* 0x0000d800ff037b82 */ /* 0x000e220000000800 */
[----:B------:R-:W3:Y:S01]  /*0070*/  LDCU.64 UR8, c[0x0][0x358] ;  /* 0x00006b00ff0877ac */ /* 0x000ee20008000a00 */
[----:B--2---:R-:W-:Y:S01]  /*0080*/  UISETP.GE.AND UP0, UPT, UR5, 0x1, UPT ;  /* 0x000000010500788c */ /* 0x004fe2000bf06270 */
[----:B0-----:R-:W-:-:S04]  /*0090*/  IMAD R20, R3, UR7, R0 ;  /* 0x0000000703147c24 */ /* 0x001fc8000f8e0200 */
[----:B-1----:R-:W-:-:S03]  /*00a0*/  IMAD.WIDE R20, R20, R21, UR10 ;  /* 0x0000000a14147e25 */ /* 0x002fc6000f8e0215 */
        /* <DEDUP_REMOVED lines=13> */
[----:B------:R-:W-:Y:S01]  /*0180*/  IADD3.X R7, PT, PT, RZ, R21, RZ, P6, !PT ;  /* 0x00000015ff077210 */ /* 0x000fe200037fe4ff */
[--C-:B------:R-:W-:Y:S01]  /*0190*/  IMAD.X R17, RZ, RZ, R21.reuse, P4 ;  /* 0x000000ffff117224 */ /* 0x100fe200020e0615 */
[C---:B------:R-:W-:Y:S01]  /*01a0*/  IADD3 R24, P0, PT, R20.reuse, 0xa5000, RZ ;  /* 0x000a500014187810 */ /* 0x040fe20007f1e0ff */
[--C-:B------:R-:W-:Y:S01]  /*01b0*/  IMAD.X R19, RZ, RZ, R21.reuse, P5 ;  /* 0x000000ffff137224 */ /* 0x100fe200028e0615 */
[C---:B------:R-:W-:Y:S02]  /*01c0*/  IADD3 R26, P1, PT, R20.reuse, 0xb4000, RZ ;  /* 0x000b4000141a7810 */ /* 0x040fe40007f3e0ff */
[C---:B------:R-:W-:Y:S01]  /*01d0*/  IADD3 R14, P3, PT, R20.reuse, 0x69000, RZ ;  /* 0x00069000140e7810 */ /* 0x040fe20007f7e0ff */
[--C-:B------:R-:W-:Y:S01]  /*01e0*/  IMAD.X R25, RZ, RZ, R21.reuse, P0 ;  /* 0x000000ffff197224 */ /* 0x100fe200000e0615 */
[C---:B------:R-:W-:Y:S01]  /*01f0*/  IADD3 R22, P6, PT, R20.reuse, 0x96000, RZ ;  /* 0x0009600014167810 */ /* 0x040fe20007fde0ff */
[----:B------:R-:W-:Y:S01]  /*0200*/  IMAD.X R27, RZ, RZ, R21, P1 ;  /* 0x000000ffff1b7224 */ /* 0x000fe200008e0615 */
[----:B------:R-:W-:-:S02]  /*0210*/  IADD3 R28, P2, PT, R20, 0xc3000, RZ ;  /* 0x000c3000141c7810 */ /* 0x000fc40007f5e0ff */
[-C--:B------:R-:W-:Y:S02]  /*0220*/  IADD3.X R15, PT, PT, RZ, R21.reuse, RZ, P3, !PT ;  /* 0x00000015ff0f7210 */ /* 0x080fe40001ffe4ff */
[-C--:B------:R-:W-:Y:S02]  /*0230*/  IADD3.X R23, PT, PT, RZ, R21.reuse, RZ, P6, !PT ;  /* 0x00000015ff177210 */ /* 0x080fe400037fe4ff */
[----:B------:R-:W-:Y:S01]  /*0240*/  IADD3.X R29, PT, PT, RZ, R21, RZ, P2, !PT ;  /* 0x00000015ff1d7210 */ /* 0x000fe200017fe4ff */
[----:B---3--:R-:W-:Y:S06]  /*0250*/  BRA.U !UP0, `(.L_x_3) ;  /* 0x0000000d08487547 */ /* 0x008fec000b800000 */
[----:B------:R-:W-:Y:S02]  /*0260*/  UISETP.GE.U32.AND UP1, UPT, UR5, 0x4, UPT ;  /* 0x000000040500788c */ /* 0x000fe4000bf26070 */
[----:B------:R-:W-:-:S07]  /*0270*/  ULOP3.LUT UP0, UR6, UR5, 0x3, URZ, 0xc0, !UPT ;  /* 0x0000000305067892 */ /* 0x000fce000f80c0ff */
[----:B------:R-:W-:Y:S05]  /*0280*/  BRA.U !UP1, `(.L_x_4) ;  /* 0x0000000509d47547 */ /* 0x000fea000b800000 */
[----:B------:R-:W-:-:S04]  /*0290*/  ULOP3.LUT UR4, UR5, 0x7ffffffc, URZ, 0xc0, !UPT ;  /* 0x7ffffffc05047892 */ /* 0x000fc8000f8ec0ff */
[----:B------:R-:W-:-:S12]  /*02a0*/  UIADD3 UR4, UPT, UPT, -UR4, URZ, URZ ;  /* 0x000000ff04047290 */ /* 0x000fd8000fffe1ff */
.L_x_5:
[----:B0-----:R-:W2:Y:S04]  /*02b0*/  LD.E.64 R20, desc[UR8][R20.64] ;  /* 0x0000000814147980 */ /* 0x001ea8000c101b00 */
[----:B------:R-:W3:Y:S04]  /*02c0*/  LD.E.64 R2, desc[UR8][R2.64] ;  /* 0x0000000802027980 */ /* 0x000ee8000c101b00 */
[----:B------:R-:W4:Y:S04]  /*02d0*/  LD.E.64 R4, desc[UR8][R4.64] ;  /* 0x0000000804047980 */ /* 0x000f28000c101b00 */
        /* <DEDUP_REMOVED lines=11> */
[----:B--2---:R-:W0:Y:S08]  /*0390*/  F2I.U64.F64.TRUNC R20, R20 ;  /* 0x0000001400147311 */ /* 0x004e30000030d800 */
[----:B---3--:R-:W1:Y:S01]  /*03a0*/  F2I.U64.F64.TRUNC R2, R2 ;  /* 0x0000000200027311 */ /* 0x008e62000030d800 */
[----:B0-----:R-:W2:Y:S07]  /*03b0*/  LD.E.64 R20, desc[UR8][R20.64] ;  /* 0x0000000814147980 */ /* 0x001eae000c101b00 */
[----:B----4-:R-:W0:Y:S01]  /*03c0*/  F2I.U64.F64.TRUNC R4, R4 ;  /* 0x0000000400047311 */ /* 0x010e22000030d800 */
[----:B-1----:R-:W3:Y:S07]  /*03d0*/  LD.E.64 R2, desc[UR8][R2.64] ;  /* 0x0000000802027980 */ /* 0x002eee000c101b00 */
[----:B-----5:R-:W1:Y:S01]  /*03e0*/  F2I.U64.F64.TRUNC R6, R6 ;  /* 0x0000000600067311 */ /* 0x020e62000030d800 */
[----:B0-----:R-:W4:Y:S07]  /*03f0*/  LD.E.64 R4, desc[UR8][R4.64] ;  /* 0x0000000804047980 */ /* 0x001f2e000c101b00 */
[----:B------:R-:W0:Y:S01]  /*0400*/  F2I.U64.F64.TRUNC R8, R8 ;  /* 0x0000000800087311 */ /* 0x000e22000030d800 */
[----:B-1----:R-:W5:Y:S07]  /*0410*/  LD.E.64 R6, desc[UR8][R6.64] ;  /* 0x0000000806067980 */ /* 0x002f6e000c101b00 */
[----:B------:R-:W1:Y:S01]  /*0420*/  F2I.U64.F64.TRUNC R10, R10 ;  /* 0x0000000a000a7311 */ /* 0x000e62000030d800 */
[----:B0-----:R-:W5:Y:S07]  /*0430*/  LD.E.64 R8, desc[UR8][R8.64] ;  /* 0x0000000808087980 */ /* 0x001f6e000c101b00 */
        /* <DEDUP_REMOVED lines=15> */
[----:B0-----:R-:W5:Y:S04]  /*0530*/  LD.E.64 R26, desc[UR8][R26.64] ;  /* 0x000000081a1a7980 */ /* 0x001f68000c101b00 */
[----:B-1----:R-:W5:Y:S03]  /*0540*/  LD.E.64 R28, desc[UR8][R28.64] ;  /* 0x000000081c1c7980 */ /* 0x002f66000c101b00 */
        /* <DEDUP_REMOVED lines=55> */
[----:B-1----:R-:W5:Y:S01]  /*08c0*/  LD.E.64 R28, desc[UR8][R28.64] ;  /* 0x000000081c1c7980 */ /* 0x002f62000c101b00 */
[----:B------:R-:W-:-:S04]  /*08d0*/  UIADD3 UR4, UPT, UPT, UR4, 0x4, URZ ;  /* 0x0000000404047890 */ /* 0x000fc8000fffe0ff */
[----:B------:R-:W-:Y:S01]  /*08e0*/  UISETP.NE.AND UP1, UPT, UR4, URZ, UPT ;  /* 0x000000ff0400728c */ /* 0x000fe2000bf25270 */
[----:B--2---:R-:W0:Y:S08]  /*08f0*/  F2I.U64.F64.TRUNC R20, R20 ;  /* 0x0000001400147311 */ /* 0x004e30000030d800 */
[----:B---3--:R-:W1:Y:S08]  /*0900*/  F2I.U64.F64.TRUNC R2, R2 ;  /* 0x0000000200027311 */ /* 0x008e70000030d800 */
[----:B----4-:R-:W2:Y:S08]  /*0910*/  F2I.U64.F64.TRUNC R4, R4 ;  /* 0x0000000400047311 */ /* 0x010eb0000030d800 */
[----:B-----5:R-:W3:Y:S08]  /*0920*/  F2I.U64.F64.TRUNC R6, R6 ;  /* 0x0000000600067311 */ /* 0x020ef0000030d800 */
        /* <DEDUP_REMOVED lines=9> */
[----:B------:R-:W0:Y:S01]  /*09c0*/  F2I.U64.F64.TRUNC R28, R28 ;  /* 0x0000001c001c7311 */ /* 0x000e22000030d800 */
[----:B-1234-:R-:W-:Y:S05]  /*09d0*/  BRA.U UP1, `(.L_x_5) ;  /* 0xfffffff901347547 */ /* 0x01efea000b83ffff */
.L_x_4:
[----:B------:R-:W-:Y:S05]  /*09e0*/  BRA.U !UP0, `(.L_x_3) ;  /* 0x0000000508647547 */ /* 0x000fea000b800000 */
[----:B------:R-:W-:Y:S02]  /*09f0*/  UISETP.NE.AND UP0, UPT, UR6, 0x1, UPT ;  /* 0x000000010600788c */ /* 0x000fe4000bf05270 */
[----:B------:R-:W-:-:S04]  /*0a00*/  ULOP3.LUT UR4, UR5, 0x1, URZ, 0xc0, !UPT ;  /* 0x0000000105047892 */ /* 0x000fc8000f8ec0ff */
[----:B------:R-:W-:-:S03]  /*0a10*/  UISETP.NE.U32.AND UP1, UPT, UR4, 0x1, UPT ;  /* 0x000000010400788c */ /* 0x000fc6000bf25070 */
[----:B------:R-:W-:Y:S08]  /*0a20*/  BRA.U !UP0, `(.L_x_6) ;  /* 0x0000000108e07547 */ /* 0x000ff0000b800000 */
        /* <DEDUP_REMOVED lines=42> */
[----:B--2---:R-:W1:Y:S08]  /*0cd0*/  F2I.U64.F64.TRUNC R18, R18 ;  /* 0x0000001200127311 */ /* 0x004e70000030d800 */
[----:B---3--:R-:W2:Y:S08]  /*0ce0*/  F2I.U64.F64.TRUNC R16, R16 ;  /* 0x0000001000107311 */ /* 0x008eb0000030d800 */
[----:B----4-:R-:W3:Y:S08]  /*0cf0*/  F2I.U64.F64.TRUNC R14, R14 ;  /* 0x0000000e000e7311 */ /* 0x010ef0000030d800 */
[----:B-----5:R-:W4:Y:S08]  /*0d00*/  F2I.U64.F64.TRUNC R12, R12 ;  /* 0x0000000c000c7311 */ /* 0x020f30000030d800 */
        /* <DEDUP_REMOVED lines=9> */
[----:B-1234-:R-:W0:Y:S02]  /*0da0*/  F2I.U64.F64.TRUNC R28, R28 ;  /* 0x0000001c001c7311 */ /* 0x01ee24000030d800 */
.L_x_6:
[----:B------:R-:W-:Y:S05]  /*0db0*/  BRA.U UP1, `(.L_x_3) ;  /* 0x0000000101707547 */ /* 0x000fea000b800000 */
        /* <DEDUP_REMOVED lines=28> */
.L_x_3:
[----:B------:R-:W1:Y:S01]  /*0f80*/  LDC R31, c[0x0][0x360] ;  /* 0x0000d800ff1f7b82 */ /* 0x000e620000000800 */
[----:B------:R-:W-:Y:S02]  /*0f90*/  IMAD.MOV.U32 R33, RZ, RZ, 0x8 ;  /* 0x00000008ff217424 */ /* 0x000fe400078e00ff */
[----:B-1----:R-:W-:-:S04]  /*0fa0*/  IMAD R30, R31, UR7, R0 ;  /* 0x000000071f1e7c24 */ /* 0x002fc8000f8e0200 */
[----:B------:R-:W-:-:S05]  /*0fb0*/  IMAD.WIDE R30, R30, R33, UR10 ;  /* 0x0000000a1e1e7e25 */ /* 0x000fca000f8e0221 */
[----:B------:R-:W2:Y:S01]  /*0fc0*/  LDG.E.64 R32, desc[UR8][R30.64] ;  /* 0x000000081e207981 */ /* 0x000ea2000c1e1b00 */
[----:B0-----:R-:W2:Y:S08]  /*0fd0*/  I2F.F64.U64 R20, R20 ;  /* 0x0000001400147312 */ /* 0x001eb00000301800 */
[----:B------:R-:W0:Y:S08]  /*0fe0*/  I2F.F64.U64 R2, R2 ;  /* 0x0000000200027312 */ /* 0x000e300000301800 */
        /* <DEDUP_REMOVED lines=25> */
[----:B------:R-:W-:-:S07]  /*1180*/  DADD R32, R32, R28 ;  /* 0x0000000020207229 */ /* 0x000fce000000001c */
[----:B------:R-:W-:Y:S01]  /*1190*/  STG.E.64 desc[UR8][R30.64], R32 ;  /* 0x000000201e007986 */ /* 0x000fe2000c101b08 */
[----:B------:R-:W-:Y:S05]  /*11a0*/  EXIT ;  /* 0x000000000000794d */ /* 0x000fea0003800000 */
.L_x_7:
        /* <DEDUP_REMOVED lines=13> */
.L_x_22:


//--------------------- .text._Z18global_memory_1024PdiiPyS0_ --------------------------
	.section	.text._Z18global_memory_1024PdiiPyS0_,"ax",@progbits
	.align	128
        .global         _Z18global_memory_1024PdiiPyS0_
        .type           _Z18global_memory_1024PdiiPyS0_,@function
        .size           _Z18global_memory_1024PdiiPyS0_,(.L_x_23 - _Z18global_memory_1024PdiiPyS0_)
        .other          _Z18global_memory_1024PdiiPyS0_,@"STO_CUDA_ENTRY STV_DEFAULT"
_Z18global_memory_1024PdiiPyS0_:
.text._Z18global_memory_1024PdiiPyS0_:
        /* <DEDUP_REMOVED lines=10> */
[----:B------:R-:W-:Y:S01]  /*00a0*/  IMAD.MOV.U32 R28, RZ, RZ, R26 ;  /* 0x000000ffff1c7224 */ /* 0x000fe200078e001a */
[C---:B------:R-:W-:Y:S01]  /*00b0*/  IADD3 R0, P6, PT, R26.reuse, 0xf000, RZ ;  /* 0x0000f0001a007810 */ /* 0x040fe20007fde0ff */
[--C-:B------:R-:W-:Y:S01]  /*00c0*/  IMAD.MOV.U32 R29, RZ, RZ, R27.reuse ;  /* 0x000000ffff1d7224 */ /* 0x100fe200078e001b */
[C---:B------:R-:W-:Y:S02]  /*00d0*/  IADD3 R4, P4, PT, R26.reuse, 0x3c000, RZ ;  /* 0x0003c0001a047810 */ /* 0x040fe40007f9e0ff */
[C---:B------:R-:W-:Y:S01]  /*00e0*/  IADD3 R7, P1, PT, R26.reuse, 0x69000, RZ ;  /* 0x000690001a077810 */ /* 0x040fe20007f3e0ff */
[--C-:B------:R-:W-:Y:S01]  /*00f0*/  IMAD.X R8, RZ, RZ, R27.reuse, P6 ;  /* 0x000000ffff087224 */ /* 0x100fe200030e061b */
[C---:B------:R-:W-:Y:S01]  /*0100*/  IADD3 R3, P0, PT, R26.reuse, 0x2d000, RZ ;  /* 0x0002d0001a037810 */ /* 0x040fe20007f1e0ff */
[--C-:B------:R-:W-:Y:S01]  /*0110*/  IMAD.X R14, RZ, RZ, R27.reuse, P4 ;  /* 0x000000ffff0e7224 */ /* 0x100fe200020e061b */
[C---:B------:R-:W-:Y:S01]  /*0120*/  IADD3 R6, P2, PT, R26.reuse, 0x5a000, RZ ;  /* 0x0005a0001a067810 */ /* 0x040fe20007f5e0ff */
[----:B------:R-:W-:Y:S01]  /*0130*/  IMAD.X R20, RZ, RZ, R27, P1 ;  /* 0x000000ffff147224 */ /* 0x000fe200008e061b */
[----:B------:R-:W-:-:S02]  /*0140*/  IADD3 R2, P5, PT, R26, 0x1e000, RZ ;  /* 0x0001e0001a027810 */ /* 0x000fc40007fbe0ff */
[C---:B------:R-:W-:Y:S02]  /*0150*/  IADD3 R5, P3, PT, R26.reuse, 0x4b000, RZ ;  /* 0x0004b0001a057810 */ /* 0x040fe40007f7e0ff */
[C---:B------:R-:W-:Y:S01]  /*0160*/  IADD3 R9, P6, PT, R26.reuse, 0x78000, RZ ;  /* 0x000780001a097810 */ /* 0x040fe20007fde0ff */
[--C-:B------:R-:W-:Y:S01]  /*0170*/  IMAD.X R10, RZ, RZ, R27.reuse, P5 ;  /* 0x000000ffff0a7224 */ /* 0x100fe200028e061b */
[-C--:B------:R-:W-:Y:S01]  /*0180*/  IADD3.X R12, PT, PT, RZ, R27.reuse, RZ, P0, !PT ;  /* 0x0000001bff0c7210 */ /* 0x080fe200007fe4ff */
[--C-:B------:R-:W-:Y:S01]  /*0190*/  IMAD.X R16, RZ, RZ, R27.reuse, P3 ;  /* 0x000000ffff107224 */ /* 0x100fe200018e061b */
[----:B------:R-:W-:Y:S01]  /*01a0*/  IADD3.X R18, PT, PT, RZ, R27, RZ, P2, !PT ;  /* 0x0000001bff127210 */ /* 0x000fe200017fe4ff */
[----:B------:R-:W-:Y:S01]  /*01b0*/  IMAD.X R22, RZ, RZ, R27, P6 ;  /* 0x000000ffff167224 */ /* 0x000fe200030e061b */
[C---:B------:R-:W-:Y:S02]  /*01c0*/  IADD3 R13, P0, PT, R26.reuse, 0x96000, RZ ;  /* 0x000960001a0d7810 */ /* 0x040fe40007f1e0ff */
        /* <DEDUP_REMOVED lines=9> */
[----:B------:R-:W-:Y:S02]  /*0260*/  IADD3 R23, P6, PT, R26, 0xe1000, RZ ;  /* 0x000e10001a177810 */ /* 0x000fe40007fde0ff */
[----:B------:R-:W-:-:S02]  /*0270*/  IADD3.X R30, PT, PT, RZ, R27, RZ, P5, !PT ;  /* 0x0000001bff1e7210 */ /* 0x000fc40002ffe4ff */
[C---:B------:R-:W-:Y:S02]  /*0280*/  IADD3 R33, P0, PT, R26.reuse, 0xff000, RZ ;  /* 0x000ff0001a217810 */ /* 0x040fe40007f1e0ff */
[C---:B------:R-:W-:Y:S02]  /*0290*/  IADD3 R35, P4, PT, R26.reuse, 0x10e000, RZ ;  /* 0x0010e0001a237810 */ /* 0x040fe40007f9e0ff */
[-C--:B------:R-:W-:Y:S01]  /*02a0*/  IADD3.X R36, PT, PT, RZ, R27.reuse, RZ, P3, !PT ;  /* 0x0000001bff247210 */ /* 0x080fe20001ffe4ff */
[--C-:B------:R-:W-:Y:S01]  /*02b0*/  IMAD.X R45, RZ, RZ, R27.reuse, P0 ;  /* 0x000000ffff2d7224 */ /* 0x100fe200000e061b */
[C---:B------:R-:W-:Y:S01]  /*02c0*/  IADD3 R39, P2, PT, R26.reuse, 0x12c000, RZ ;  /* 0x0012c0001a277810 */ /* 0x040fe20007f5e0ff */
[--C-:B------:R-:W-:Y:S01]  /*02d0*/  IMAD.X R46, RZ, RZ, R27.reuse, P4 ;  /* 0x000000ffff2e7224 */ /* 0x100fe200020e061b */
[C---:B------:R-:W-:Y:S02]  /*02e0*/  IADD3 R41, P1, PT, R26.reuse, 0x13b000, RZ ;  /* 0x0013b0001a297810 */ /* 0x040fe40007f3e0ff */
[----:B------:R-:W-:Y:S01]  /*02f0*/  IADD3.X R42, PT, PT, RZ, R27, RZ, P6, !PT ;  /* 0x0000001bff2a7210 */ /* 0x000fe200037fe4ff */
[--C-:B------:R-:W-:Y:S01]  /*0300*/  IMAD.X R48, RZ, RZ, R27.reuse, P2 ;  /* 0x000000ffff307224 */ /* 0x100fe200010e061b */
[C---:B------:R-:W-:Y:S01]  /*0310*/  IADD3 R31, P5, PT, R26.reuse, 0xf0000, RZ ;  /* 0x000f00001a1f7810 */ /* 0x040fe20007fbe0ff */
[----:B------:R-:W-:Y:S01]  /*0320*/  IMAD.X R49, RZ, RZ, R27, P1 ;  /* 0x000000ffff317224 */ /* 0x000fe200008e061b */
[----:B------:R-:W-:-:S02]  /*0330*/  IADD3 R37, P3, PT, R26, 0x11d000, RZ ;  /* 0x0011d0001a257810 */ /* 0x000fc40007f7e0ff */
[----:B------:R-:W-:Y:S02]  /*0340*/  IADD3 R43, P6, PT, R26, 0x14a000, RZ ;  /* 0x0014a0001a2b7810 */ /* 0x000fe40007fde0ff */
[-C--:B------:R-:W-:Y:S02]  /*0350*/  IADD3.X R44, PT, PT, RZ, R27.reuse, RZ, P5, !PT ;  /* 0x0000001bff2c7210 */ /* 0x080fe40002ffe4ff */
[-C--:B------:R-:W-:Y:S02]  /*0360*/  IADD3.X R47, PT, PT, RZ, R27.reuse, RZ, P3, !PT ;  /* 0x0000001bff2f7210 */ /* 0x080fe40001ffe4ff */
[----:B------:R-:W-:Y:S01]  /*0370*/  IADD3.X R50, PT, PT, RZ, R27, RZ, P6, !PT ;  /* 0x0000001bff327210 */ /* 0x000fe200037fe4ff */
[----:B--2---:R-:W-:Y:S06]  /*0380*/  BRA.U !UP0, `(.L_x_8) ;  /* 0x0000000908447547 */ /* 0x004fec000b800000 */
[C---:B------:R-:W-:Y:S01]  /*0390*/  IADD3 R9, P0, PT, R28.reuse, 0x78000, RZ ;  /* 0x000780001c097810 */ /* 0x040fe20007f1e0ff */
[----:B------:R-:W-:Y:S01]  /*03a0*/  UIADD3 UR4, UPT, UPT, -UR4, URZ, URZ ;  /* 0x000000ff04047290 */ /* 0x000fe2000fffe1ff */
[C---:B------:R-:W-:Y:S02]  /*03b0*/  IADD3 R7, P1, PT, R28.reuse, 0x69000, RZ ;  /* 0x000690001c077810 */ /* 0x040fe40007f3e0ff */
[C---:B------:R-:W-:Y:S01]  /*03c0*/  IADD3 R43, P3, PT, R28.reuse, 0x14a000, RZ ;  /* 0x0014a0001c2b7810 */ /* 0x040fe20007f7e0ff */
[--C-:B------:R-:W-:Y:S01]  /*03d0*/  IMAD.X R22, RZ, RZ, R29.reuse, P0 ;  /* 0x000000ffff167224 */ /* 0x100fe200000e061d */
[----:B------:R-:W-:Y:S01]  /*03e0*/  IADD3 R37, P2, PT, R28, 0x11d000, RZ ;  /* 0x0011d0001c257810 */ /* 0x000fe20007f5e0ff */
[--C-:B------:R-:W-:Y:S02]  /*03f0*/  IMAD.X R20, RZ, RZ, R29.reuse, P1 ;  /* 0x000000ffff147224 */ /* 0x100fe400008e061d */
[----:B------:R-:W-:Y:S01]  /*0400*/  IMAD.X R50, RZ, RZ, R29, P3 ;  /* 0x000000ffff327224 */ /* 0x000fe200018e061d */
[----:B------:R-:W-:-:S09]  /*0410*/  IADD3.X R47, PT, PT, RZ, R29, RZ, P2, !PT ;  /* 0x0000001dff2f7210 */ /* 0x000fd200017fe4ff */
.L_x_9:
[----:B------:R-:W-:Y:S01]  /*0420*/  IMAD.MOV.U32 R52, RZ, RZ, R2 ;  /* 0x000000ffff347224 */ /* 0x000fe200078e0002 */
[----:B------:R-:W-:Y:S01]  /*0430*/  MOV R2, R3 ;  /* 0x0000000300027202 */ /* 0x000fe20000000f00 */
        /* <DEDUP_REMOVED lines=10> */
[----:B------:R-:W2:Y:S01]  /*04e0*/  LD.E.64 R2, desc[UR6][R2.64] ;  /* 0x0000000602027980 */ /* 0x000ea2000c101b00 */
[----:B------:R-:W-:Y:S01]  /*04f0*/  IMAD.MOV.U32 R6, RZ, RZ, R7 ;  /* 0x000000ffff067224 */ /* 0x000fe200078e0007 */
[----:B------:R-:W-:Y:S01]  /*0500*/  MOV R7, R20 ;  /* 0x0000001400077202 */ /* 0x000fe20000000f00 */
[----:B------:R-:W-:Y:S01]  /*0510*/  IMAD.MOV.U32 R57, RZ, RZ, R18 ;  /* 0x000000ffff397224 */ /* 0x000fe200078e0012 */
[----:B------:R-:W3:Y:S01]  /*0520*/  LD.E.64 R4, desc[UR6][R4.64] ;  /* 0x0000000604047980 */ /* 0x000ee2000c101b00 */
[----:B------:R-:W-:Y:S01]  /*0530*/  IMAD.MOV.U32 R26, RZ, RZ, R0 ;  /* 0x000000ffff1a7224 */ /* 0x000fe200078e0000 */
[----:B------:R-:W-:Y:S01]  /*0540*/  MOV R63, R44 ;  /* 0x0000002c003f7202 */ /* 0x000fe20000000f00 */
[----:B------:R-:W-:Y:S01]  /*0550*/  IMAD.MOV.U32 R53, RZ, RZ, R10 ;  /* 0x000000ffff357224 */ /* 0x000fe200078e000a */
[----:B------:R-:W4:Y:S01]  /*0560*/  LD.E.64 R16, desc[UR6][R16.64] ;  /* 0x0000000610107980 */ /* 0x000f22000c101b00 */
[----:B------:R-:W-:Y:S01]  /*0570*/  IMAD.MOV.U32 R12, RZ, RZ, R13 ;  /* 0x000000ffff0c7224 */ /* 0x000fe200078e000d */
[----:B------:R-:W-:Y:S01]  /*0580*/  MOV R10, R11 ;  /* 0x0000000b000a7202 */ /* 0x000fe20000000f00 */
[----:B------:R-:W-:Y:S01]  /*0590*/  IMAD.MOV.U32 R8, RZ, RZ, R9 ;  /* 0x000000ffff087224 */ /* 0x000fe200078e0009 */
[----:B------:R0:W5:Y:S01]  /*05a0*/  LD.E.64 R66, desc[UR6][R6.64] ;  /* 0x0000000606427980 */ /* 0x000162000c101b00 */
[----:B------:R-:W-:Y:S01]  /*05b0*/  MOV R13, R32 ;  /* 0x00000020000d7202 */ /* 0x000fe20000000f00 */
[----:B------:R-:W-:-:S02]  /*05c0*/  IMAD.MOV.U32 R14, RZ, RZ, R15 ;  /* 0x000000ffff0e7224 */ /* 0x000fc400078e000f */
[----:B------:R-:W-:Y:S01]  /*05d0*/  IMAD.MOV.U32 R18, RZ, RZ, R19 ;  /* 0x000000ffff127224 */ /* 0x000fe200078e0013 */
[----:B------:R-:W-:Y:S01]  /*05e0*/  MOV R19, R38 ;  /* 0x0000002600137202 */ /* 0x000fe20000000f00 */
[----:B------:R-:W-:Y:S01]  /*05f0*/  IMAD.MOV.U32 R9, RZ, RZ, R22 ;  /* 0x000000ffff097224 */ /* 0x000fe200078e0016 */
[----:B------:R-:W-:Y:S01]  /*0600*/  MOV R36, R39 ;  /* 0x0000002700247202 */ /* 0x000fe20000000f00 */
[----:B------:R-:W-:Y:S01]  /*0610*/  IMAD.MOV.U32 R11, RZ, RZ, R30 ;  /* 0x000000ffff0b7224 */ /* 0x000fe200078e001e */
[----:B------:R1:W5:Y:S01]  /*0620*/  LD.E.64 R64, desc[UR6][R56.64] ;  /* 0x0000000638407980 */ /* 0x000362000c101b00 */
[----:B0-----:R-:W-:Y:S01]  /*0630*/  MOV R7, R46 ;  /* 0x0000002e00077202 */ /* 0x001fe20000000f00 */
[----:B------:R-:W-:Y:S02]  /*0640*/  IMAD.MOV.U32 R15, RZ, RZ, R34 ;  /* 0x000000ffff0f7224 */ /* 0x000fe400078e0022 */
[----:B------:R-:W-:Y:S01]  /*0650*/  IMAD.MOV.U32 R20, RZ, RZ, R21 ;  /* 0x000000ffff147224 */ /* 0x000fe200078e0015 */
[----:B------:R0:W5:Y:S01]  /*0660*/  LD.E.64 R22, desc[UR6][R26.64] ;  /* 0x000000061a167980 */ /* 0x000162000c101b00 */
[----:B------:R-:W-:-:S02]  /*0670*/  IMAD.MOV.U32 R46, RZ, RZ, R37 ;  /* 0x000000ffff2e7224 */ /* 0x000fc400078e0025 */
[----:B------:R-:W-:Y:S01]  /*0680*/  IMAD.MOV.U32 R21, RZ, RZ, R40 ;  /* 0x000000ffff157224 */ /* 0x000fe200078e0028 */
[----:B------:R0:W5:Y:S01]  /*0690*/  LD.E.64 R60, desc[UR6][R54.64] ;  /* 0x00000006363c7980 */ /* 0x000162000c101b00 */
[----:B------:R-:W-:Y:S01]  /*06a0*/  IMAD.MOV.U32 R37, RZ, RZ, R48 ;  /* 0x000000ffff257224 */ /* 0x000fe200078e0030 */
[----:B-1----:R-:W-:Y:S01]  /*06b0*/  MOV R56, R41 ;  /* 0x0000002900387202 */ /* 0x002fe20000000f00 */
[----:B------:R-:W-:Y:S01]  /*06c0*/  IMAD.MOV.U32 R59, RZ, RZ, R42 ;  /* 0x000000ffff3b7224 */ /* 0x000fe200078e002a */
[----:B------:R-:W5:Y:S01]  /*06d0*/  LD.E.64 R12, desc[UR6][R12.64] ;  /* 0x000000060c0c7980 */ /* 0x000f62000c101b00 */
[----:B------:R-:W-:Y:S02]  /*06e0*/  IMAD.MOV.U32 R62, RZ, RZ, R31 ;  /* 0x000000ffff3e7224 */ /* 0x000fe400078e001f */
[----:B------:R-:W-:Y:S01]  /*06f0*/  IMAD.MOV.U32 R6, RZ, RZ, R35 ;  /* 0x000000ffff067224 */ /* 0x000fe200078e0023 */
[----:B0-----:R-:W-:Y:S01]  /*0700*/  MOV R26, R43 ;  /* 0x0000002b001a7202 */ /* 0x001fe20000000f00 */
[----:B------:R-:W-:Y:S01]  /*0710*/  IMAD.MOV.U32 R57, RZ, RZ, R49 ;  /* 0x000000ffff397224 */ /* 0x000fe200078e0031 */
[----:B------:R-:W-:Y:S01]  /*0720*/  MOV R55, R45 ;  /* 0x0000002d00377202 */ /* 0x000fe20000000f00 */
[----:B------:R-:W-:Y:S01]  /*0730*/  IMAD.MOV.U32 R54, RZ, RZ, R33 ;  /* 0x000000ffff367224 */ /* 0x000fe200078e0021 */
[----:B------:R-:W5:Y:S01]  /*0740*/  LD.E.64 R30, desc[UR6][R52.64] ;  /* 0x00000006341e7980 */ /* 0x000f62000c101b00 */
[----:B------:R-:W-:-:S03]  /*0750*/  IMAD.MOV.U32 R27, RZ, RZ, R50 ;  /* 0x000000ffff1b7224 */ /* 0x000fc600078e0032 */
        /* <DEDUP_REMOVED lines=11> */
[----:B------:R3:W5:Y:S04]  /*0810*/  LD.E.64 R52, desc[UR6][R46.64] ;  /* 0x000000062e347980 */ /* 0x000768000c101b00 */
[----:B------:R-:W5:Y:S04]  /*0820*/  LD.E.64 R26, desc[UR6][R26.64] ;  /* 0x000000061a1a7980 */ /* 0x000f68000c101b00 */
[----:B------:R-:W5:Y:S01]  /*0830*/  LD.E.64 R28, desc[UR6][R28.64] ;  /* 0x000000061c1c7980 */ /* 0x000f62000c101b00 */
[----:B------:R-:W-:-:S04]  /*0840*/  UIADD3 UR4, UPT, UPT, UR4, 0x1, URZ ;  /* 0x0000000104047890 */ /* 0x000fc8000fffe0ff */
[----:B------:R-:W-:Y:S01]  /*0850*/  UISETP.NE.AND UP0, UPT, UR4, URZ, UPT ;  /* 0x000000ff0400728c */ /* 0x000fe2000bf05270 */
[----:B--2---:R-:W0:Y:S08]  /*0860*/  F2I.U64.F64.TRUNC R48, R2 ;  /* 0x0000000200307311 */ /* 0x004e30000030d800 */
[----:B---3--:R-:W1:Y:S08]  /*0870*/  F2I.U64.F64.TRUNC R46, R4 ;  /* 0x00000004002e7311 */ /* 0x008e70000030d800 */
[----:B----4-:R2:W3:Y:S01]  /*0880*/  F2I.U64.F64.TRUNC R50, R16 ;  /* 0x0000001000327311 */ /* 0x0104e2000030d800 */
[----:B0-----:R-:W-:-:S02]  /*0890*/  MOV R3, R48 ;  /* 0x0000003000037202 */ /* 0x001fc40000000f00 */
[----:B-1----:R-:W-:-:S05]  /*08a0*/  MOV R5, R46 ;  /* 0x0000002e00057202 */ /* 0x002fca0000000f00 */
[----:B-----5:R-:W-:Y:S01]  /*08b0*/  F2I.U64.F64.TRUNC R70, R22 ;  /* 0x0000001600467311 */ /* 0x020fe2000030d800 */
[----:B--2---:R-:W-:Y:S01]  /*08c0*/  IMAD.MOV.U32 R16, RZ, RZ, R47 ;  /* 0x000000ffff107224 */ /* 0x004fe200078e002f */
[----:B---3--:R-:W-:-:S06]  /*08d0*/  MOV R17, R50 ;  /* 0x0000003200117202 */ /* 0x008fcc0000000f00 */
[----:B------:R0:W-:Y:S08]  /*08e0*/  F2I.U64.F64.TRUNC R32, R12 ;  /* 0x0000000c00207311 */ /* 0x0001f0000030d800 */
[----:B------:R-:W-:Y:S01]  /*08f0*/  F2I.U64.F64.TRUNC R68, R30 ;  /* 0x0000001e00447311 */ /* 0x000fe2000030d800 */
[----:B0-----:R-:W-:-:S07]  /*0900*/  IMAD.MOV.U32 R12, RZ, RZ, R49 ;  /* 0x000000ffff0c7224 */ /* 0x001fce00078e0031 */
[----:B------:R-:W0:Y:S08]  /*0910*/  F2I.U64.F64.TRUNC R22, R8 ;  /* 0x0000000800167311 */ /* 0x000e30000030d800 */
[----:B------:R-:W1:Y:S08]  /*0920*/  F2I.U64.F64.TRUNC R30, R10 ;  /* 0x0000000a001e7311 */ /* 0x000e70000030d800 */
[----:B------:R-:W2:Y:S08]  /*0930*/  F2I.U64.F64.TRUNC R34, R14 ;  /* 0x0000000e00227311 */ /* 0x000eb0000030d800 */
[----:B------:R-:W3:Y:S08]  /*0940*/  F2I.U64.F64.TRUNC R38, R18 ;  /* 0x0000001200267311 */ /* 0x000ef0000030d800 */
[----:B------:R-:W4:Y:S08]  /*0950*/  F2I.U64.F64.TRUNC R40, R20 ;  /* 0x0000001400287311 */ /* 0x000f30000030d800 */
[----:B------:R5:W-:Y:S08]  /*0960*/  F2I.U64.F64.TRUNC R48, R36 ;  /* 0x0000002400307311 */ /* 0x000bf0000030d800 */
[----:B------:R-:W4:Y:S01]  /*0970*/  F2I.U64.F64.TRUNC R42, R58 ;  /* 0x0000003a002a7311 */ /* 0x000f22000030d800 */
[----:B-----5:R-:W-:-:S07]  /*0980*/  IMAD.MOV.U32 R36, RZ, RZ, R51 ;  /* 0x000000ffff247224 */ /* 0x020fce00078e0033 */
[----:B------:R-:W5:Y:S08]  /*0990*/  F2I.U64.F64.TRUNC R44, R62 ;  /* 0x0000003e002c7311 */ /* 0x000f70000030d800 */
        /* <DEDUP_REMOVED lines=8> */
[----:B------:R-:W5:Y:S01]  /*0a20*/  F2I.U64.F64.TRUNC R28, R28 ;  /* 0x0000001c001c7311 */ /* 0x000f62000030d800 */
[----:B0-----:R-:W-:Y:S01]  /*0a30*/  MOV R9, R22 ;  /* 0x0000001600097202 */ /* 0x001fe20000000f00 */
[----:B------:R-:W-:Y:S01]  /*0a40*/  IMAD.MOV.U32 R22, RZ, RZ, R23 ;  /* 0x000000ffff167224 */ /* 0x000fe200078e0017 */
[----:B-1----:R-:W-:Y:S01]  /*0a50*/  MOV R11, R30 ;  /* 0x0000001e000b7202 */ /* 0x002fe20000000f00 */
[----:B------:R-:W-:Y:S01]  /*0a60*/  IMAD.MOV.U32 R30, RZ, RZ, R31 ;  /* 0x000000ffff1e7224 */ /* 0x000fe200078e001f */
[----:B--2---:R-:W-:Y:S01]  /*0a70*/  MOV R15, R34 ;  /* 0x00000022000f7202 */ /* 0x004fe20000000f00 */
[----:B------:R-:W-:Y:S01]  /*0a80*/  IMAD.MOV.U32 R34, RZ, RZ, R35 ;  /* 0x000000ffff227224 */ /* 0x000fe200078e0023 */
[----:B---3--:R-:W-:Y:S01]  /*0a90*/  MOV R19, R38 ;  /* 0x0000002600137202 */ /* 0x008fe20000000f00 */
[----:B------:R-:W-:Y:S01]  /*0aa0*/  IMAD.MOV.U32 R38, RZ, RZ, R39 ;  /* 0x000000ffff267224 */ /* 0x000fe200078e0027 */
[----:B----4-:R-:W-:Y:S01]  /*0ab0*/  MOV R21, R40 ;  /* 0x0000002800157202 */ /* 0x010fe20000000f00 */
[----:B------:R-:W-:Y:S01]  /*0ac0*/  IMAD.MOV.U32 R40, RZ, RZ, R41 ;  /* 0x000000ffff287224 */ /* 0x000fe200078e0029 */
[----:B------:R-:W-:Y:S01]  /*0ad0*/  MOV R13, R32 ;  /* 0x00000020000d7202 */ /* 0x000fe20000000f00 */
[----:B------:R-:W-:Y:S01]  /*0ae0*/  IMAD.MOV.U32 R32, RZ, RZ, R33 ;  /* 0x000000ffff207224 */ /* 0x000fe200078e0021 */
[----:B------:R-:W-:Y:S01]  /*0af0*/  MOV R23, R42 ;  /* 0x0000002a00177202 */ /* 0x000fe20000000f00 */
[----:B------:R-:W-:Y:S01]  /*0b00*/  IMAD.MOV.U32 R42, RZ, RZ, R43 ;  /* 0x000000ffff2a7224 */ /* 0x000fe200078e002b */
[----:B-----5:R-:W-:Y:S01]  /*0b10*/  MOV R31, R44 ;  /* 0x0000002c001f7202 */ /* 0x020fe20000000f00 */
        /* <DEDUP_REMOVED lines=23> */
[----:B------:R-:W-:Y:S06]  /*0c90*/  BRA.U UP0, `(.L_x_9) ;  /* 0xfffffff500e07547 */ /* 0x000fec000b83ffff */
.L_x_8:
[----:B------:R-:W0:Y:S01]  /*0ca0*/  S2R R26, SR_TID.X ;  /* 0x00000000001a7919 */ /* 0x000e220000002100 */
[----:B------:R-:W0:Y:S02]  /*0cb0*/  LDC R27, c[0x0][0x360] ;  /* 0x0000d800ff1b7b82 */ /* 0x000e240000000800 */
[----:B0-----:R-:W-:-:S04]  /*0cc0*/  IMAD R27, R27, UR5, R26 ;  /* 0x000000051b1b7c24 */ /* 0x001fc8000f8e021a */
[----:B------:R-:W-:-:S05]  /*0cd0*/  IMAD.WIDE R24, R27, 0x8, R24 ;  /* 0x000000081b187825 */ /* 0x000fca00078e0218 */
[----:B------:R-:W2:Y:S01]  /*0ce0*/  LDG.E.64 R26, desc[UR6][R24.64] ;  /* 0x00000006181a7981 */ /* 0x000ea2000c1e1b00 */
[----:B------:R-:W2:Y:S01]  /*0cf0*/  I2F.F64.U64 R28, R28 ;  /* 0x0000001c001c7312 */ /* 0x000ea20000301800 */
[----:B------:R-:W-:Y:S01]  /*0d00*/  MOV R52, R0 ;  /* 0x0000000000347202 */ /* 0x000fe20000000f00 */
[----:B------:R-:W-:Y:S01]  /*0d10*/  IMAD.MOV.U32 R53, RZ, RZ, R8 ;  /* 0x000000ffff357224 */ /* 0x000fe200078e0008 */
[----:B------:R-:W-:Y:S01]  /*0d20*/  MOV R8, R11 ;  /* 0x0000000b00087202 */ /* 0x000fe20000000f00 */
[----:B------:R-:W-:Y:S01]  /*0d30*/  IMAD.MOV.U32 R51, RZ, RZ, R50 ;  /* 0x000000ffff337224 */ /* 0x000fe200078e0032 */
[----:B------:R-:W-:-:S03]  /*0d40*/  MOV R50, R43 ;  /* 0x0000002b00327202 */ /* 0x000fc60000000f00 */
[----:B------:R-:W0:Y:S01]  /*0d50*/  I2F.F64.U64 R52, R52 ;  /* 0x0000003400347312 */ /* 0x000e220000301800 */
[----:B--2---:R-:W-:Y:S01]  /*0d60*/  DADD R26, R28, R26 ;  /* 0x000000001c1a7229 */ /* 0x004fe2000000001a */
[----:B------:R-:W-:Y:S01]  /*0d70*/  MOV R28, R2 ;  /* 0x00000002001c7202 */ /* 0x000fe20000000f00 */
[----:B------:R-:W-:Y:S01]  /*0d80*/  IMAD.MOV.U32 R29, RZ, RZ, R10 ;  /* 0x000000ffff1d7224 */ /* 0x000fe200078e000a */
[----:B------:R-:W-:Y:S01]  /*0d90*/  MOV R2, R3 ;  /* 0x0000000300027202 */ /* 0x000fe20000000f00 */
[----:B------:R-:W-:-:S04]  /*0da0*/  IMAD.MOV.U32 R3, RZ, RZ, R12 ;  /* 0x000000ffff037224 */ /* 0x000fc800078e000c */
[----:B0-----:R-:W-:Y:S01]  /*0db0*/  DADD R26, R26, R52 ;  /* 0x000000001a1a7229 */ /* 0x001fe20000000034 */
[----:B------:R-:W0:Y:S01]  /*0dc0*/  I2F.F64.U64 R28, R28 ;  /* 0x0000001c001c7312 */ /* 0x000e220000301800 */
[----:B------:R-:W-:Y:S01]  /*0dd0*/  MOV R52, R4 ;  /* 0x0000000400347202 */ /* 0x000fe20000000f00 */
[----:B------:R-:W-:Y:S01]  /*0de0*/  IMAD.MOV.U32 R53, RZ, RZ, R14 ;  /* 0x000000ffff357224 */ /* 0x000fe200078e000e */
[----:B------:R-:W-:Y:S01]  /*0df0*/  MOV R4, R5 ;  /* 0x0000000500047202 */ /* 0x000fe20000000f00 */
[----:B------:R-:W-:Y:S01]  /*0e00*/  IMAD.MOV.U32 R5, RZ, RZ, R16 ;  /* 0x000000ffff057224 */ /* 0x000fe200078e0010 */
[----:B------:R-:W-:-:S03]  /*0e10*/  MOV R14, R17 ;  /* 0x00000011000e7202 */ /* 0x000fc60000000f00 */
[----:B------:R-:W1:Y:S01]  /*0e20*/  I2F.F64.U64 R2, R2 ;  /* 0x0000000200027312 */ /* 0x000e620000301800 */
[----:B0-----:R-:W-:-:S07]  /*0e30*/  DADD R26, R26, R28 ;  /* 0x000000001a1a7229 */ /* 0x001fce000000001c */
[----:B------:R-:W0:Y:S01]  /*0e40*/  I2F.F64.U64 R52, R52 ;  /* 0x0000003400347312 */ /* 0x000e220000301800 */
[----:B-1----:R-:W-:-:S07]  /*0e50*/  DADD R2, R26, R2 ;  /* 0x000000001a027229 */ /* 0x002fce0000000002 */
[----:B------:R-:W1:Y:S01]  /*0e60*/  I2F.F64.U64 R4, R4 ;  /* 0x0000000400047312 */ /* 0x000e620000301800 */
[----:B------:R-:W-:Y:S01]  /*0e70*/  MOV R26, R6 ;  /* 0x00000006001a7202 */ /* 0x000fe20000000f00 */
[----:B------:R-:W-:Y:S01]  /*0e80*/  IMAD.MOV.U32 R27, RZ, RZ, R18 ;  /* 0x000000ffff1b7224 */ /* 0x000fe200078e0012 */
[----:B------:R-:W-:Y:S01]  /*0e90*/  MOV R6, R7 ;  /* 0x0000000700067202 */ /* 0x000fe20000000f00 */
[----:B------:R-:W-:Y:S01]  /*0ea0*/  IMAD.MOV.U32 R7, RZ, RZ, R20 ;  /* 0x000000ffff077224 */ /* 0x000fe200078e0014 */
[----:B0-----:R-:W-:-:S03]  /*0eb0*/  DADD R2, R2, R52 ;  /* 0x0000000002027229 */ /* 0x001fc60000000034 */
[----:B------:R-:W0:Y:S05]  /*0ec0*/  I2F.F64.U64 R26, R26 ;  /* 0x0000001a001a7312 */ /* 0x000e2a0000301800 */
[----:B-1----:R-:W-:-:S03]  /*0ed0*/  DADD R2, R2, R4 ;  /* 0x0000000002027229 */ /* 0x002fc60000000004 */
[----:B------:R-:W1:Y:S01]  /*0ee0*/  I2F.F64.U64 R6, R6 ;  /* 0x0000000600067312 */ /* 0x000e620000301800 */
[----:B------:R-:W-:Y:S01]  /*0ef0*/  MOV R4, R9 ;  /* 0x0000000900047202 */ /* 0x000fe20000000f00 */
[----:B------:R-:W-:Y:S02]  /*0f00*/  IMAD.MOV.U32 R5, RZ, RZ, R22 ;  /* 0x000000ffff057224 */ /* 0x000fe400078e0016 */
[----:B------:R-:W-:Y:S01]  /*0f10*/  IMAD.MOV.U32 R9, RZ, RZ, R30 ;  /* 0x000000ffff097224 */ /* 0x000fe200078e001e */
[----:B0-----:R-:W-:-:S03]  /*0f20*/  DADD R2, R2, R26 ;  /* 0x0000000002027229 */ /* 0x001fc6000000001a */
[----:B------:R-:W0:Y:S05]  /*0f30*/  I2F.F64.U64 R4, R4 ;  /* 0x0000000400047312 */ /* 0x000e2a0000301800 */
[----:B-1----:R-:W-:-:S03]  /*0f40*/  DADD R2, R2, R6 ;  /* 0x0000000002027229 */ /* 0x002fc60000000006 */
[----:B------:R-:W1:Y:S01]  /*0f50*/  I2F.F64.U64 R8, R8 ;  /* 0x0000000800087312 */ /* 0x000e620000301800 */
[----:B------:R-:W-:Y:S01]  /*0f60*/  MOV R6, R13 ;  /* 0x0000000d00067202 */ /* 0x000fe20000000f00 */
[----:B------:R-:W-:-:S03]  /*0f70*/  IMAD.MOV.U32 R7, RZ, RZ, R32 ;  /* 0x000000ffff077224 */ /* 0x000fc600078e0020 */
[----:B0-----:R-:W-:-:S03]  /*0f80*/  DADD R2, R2, R4 ;  /* 0x0000000002027229 */ /* 0x001fc60000000004 */
[----:B------:R-:W0:Y:S01]  /*0f90*/  I2F.F64.U64 R6, R6 ;  /* 0x0000000600067312 */ /* 0x000e220000301800 */
[----:B------:R-:W-:Y:S01]  /*0fa0*/  MOV R4, R15 ;  /* 0x0000000f00047202 */ /* 0x000fe20000000f00 */
[----:B------:R-:W-:Y:S02]  /*0fb0*/  IMAD.MOV.U32 R5, RZ, RZ, R34 ;  /* 0x000000ffff057224 */ /* 0x000fe400078e0022 */
[----:B------:R-:W-:Y:S01]  /*0fc0*/  IMAD.MOV.U32 R15, RZ, RZ, R36 ;  /* 0x000000ffff0f7224 */ /* 0x000fe200078e0024 */
[----:B-1----:R-:W-:-:S03]  /*0fd0*/  DADD R2, R2, R8 ;  /* 0x0000000002027229 */ /* 0x002fc60000000008 */
[----:B------:R-:W1:Y:S01]  /*0fe0*/  I2F.F64.U64 R10, R4 ;  /* 0x00000004000a7312 */ /* 0x000e620000301800 */
[----:B------:R-:W-:Y:S01]  /*0ff0*/  MOV R8, R19 ;  /* 0x0000001300087202 */ /* 0x000fe20000000f00 */
[----:B------:R-:W-:-:S03]  /*1000*/  IMAD.MOV.U32 R9, RZ, RZ, R38 ;  /* 0x000000ffff097224 */ /* 0x000fc600078e0026 */
[----:B0-----:R-:W-:-:S03]  /*1010*/  DADD R12, R2, R6 ;  /* 0x00000000020c7229 */ /* 0x001fc60000000006 */
[----:B------:R-:W-:Y:S05]  /*1020*/  I2F.F64.U64 R8, R8 ;  /* 0x0000000800087312 */ /* 0x000fea0000301800 */
[----:B-1----:R-:W-:-:S03]  /*1030*/  DADD R10, R12, R10 ;  /* 0x000000000c0a7229 */ /* 0x002fc6000000000a */
[----:B------:R-:W0:Y:S01]  /*1040*/  I2F.F64.U64 R2, R14 ;  /* 0x0000000e00027312 */ /* 0x000e220000301800 */
[----:B------:R-:W-:Y:S01]  /*1050*/  MOV R12, R21 ;  /* 0x00000015000c7202 */ /* 0x000fe20000000f00 */
[----:B------:R-:W-:-:S06]  /*1060*/  IMAD.MOV.U32 R13, RZ, RZ, R40 ;  /* 0x000000ffff0d7224 */ /* 0x000fcc00078e0028 */
[----:B------:R-:W1:Y:S01]  /*1070*/  I2F.F64.U64 R6, R12 ;  /* 0x0000000c00067312 */ /* 0x000e620000301800 */
[----:B0-----:R-:W-:Y:S01]  /*1080*/  DADD R2, R10, R2 ;  /* 0x000000000a027229 */ /* 0x001fe20000000002 */
[----:B------:R-:W-:Y:S01]  /*1090*/  MOV R10, R23 ;  /* 0x00000017000a7202 */ /* 0x000fe20000000f00 */
[----:B------:R-:W-:-:S05]  /*10a0*/  IMAD.MOV.U32 R11, RZ, RZ, R42 ;  /* 0x000000ffff0b7224 */ /* 0x000fca00078e002a */
[----:B------:R-:W0:Y:S01]  /*10b0*/  I2F.F64.U64 R4, R10 ;  /* 0x0000000a00047312 */ /* 0x000e220000301800 */
[----:B------:R-:W-:Y:S01]  /*10c0*/  DADD R2, R2, R8 ;  /* 0x0000000002027229 */ /* 0x000fe20000000008 */
[----:B------:R-:W-:Y:S01]  /*10d0*/  MOV R8, R31 ;  /* 0x0000001f00087202 */ /* 0x000fe20000000f00 */
[----:B------:R-:W-:Y:S01]  /*10e0*/  IMAD.MOV.U32 R9, RZ, RZ, R44 ;  /* 0x000000ffff097224 */ /* 0x000fe200078e002c */
[----:B------:R-:W-:-:S05]  /*10f0*/  MOV R44, R33 ;  /* 0x00000021002c7202 */ /* 0x000fca0000000f00 */
[----:B-1----:R-:W-:Y:S01]  /*1100*/  DADD R2, R2, R6 ;  /* 0x0000000002027229 */ /* 0x002fe20000000006 */
[----:B------:R1:W2:Y:S07]  /*1110*/  I2F.F64.U64 R6, R8 ;  /* 0x0000000800067312 */ /* 0x0002ae0000301800 */
[----:B0-----:R-:W-:Y:S01]  /*1120*/  DADD R2, R2, R4 ;  /* 0x0000000002027229 */ /* 0x001fe20000000004 */
[----:B------:R-:W0:Y:S01]  /*1130*/  I2F.F64.U64 R4, R44 ;  /* 0x0000002c00047312 */ /* 0x000e220000301800 */
[----:B-1----:R-:W-:Y:S01]  /*1140*/  IMAD.MOV.U32 R8, RZ, RZ, R35 ;  /* 0x000000ffff087224 */ /* 0x002fe200078e0023 */
[----:B------:R-:W-:Y:S01]  /*1150*/  MOV R9, R46 ;  /* 0x0000002e00097202 */ /* 0x000fe20000000f00 */
[----:B------:R-:W-:-:S04]  /*1160*/  IMAD.MOV.U32 R46, RZ, RZ, R37 ;  /* 0x000000ffff2e7224 */ /* 0x000fc800078e0025 */
[----:B--2---:R-:W-:Y:S01]  /*1170*/  DADD R2, R2, R6 ;  /* 0x0000000002027229 */ /* 0x004fe20000000006 */
[----:B------:R1:W2:Y:S07]  /*1180*/  I2F.F64.U64 R6, R8 ;  /* 0x0000000800067312 */ /* 0x0002ae0000301800 */
[----:B0-----:R-:W-:Y:S01]  /*1190*/  DADD R2, R2, R4 ;  /* 0x0000000002027229 */ /* 0x001fe20000000004 */
[----:B------:R-:W0:Y:S01]  /*11a0*/  I2F.F64.U64 R4, R46 ;  /* 0x0000002e00047312 */ /* 0x000e220000301800 */
[----:B-1----:R-:W-:Y:S01]  /*11b0*/  MOV R8, R39 ;  /* 0x0000002700087202 */ /* 0x002fe20000000f00 */
[----:B------:R-:W-:Y:S01]  /*11c0*/  IMAD.MOV.U32 R9, RZ, RZ, R48 ;  /* 0x000000ffff097224 */ /* 0x000fe200078e0030 */
[----:B------:R-:W-:-:S04]  /*11d0*/  MOV R48, R41 ;  /* 0x0000002900307202 */ /* 0x000fc80000000f00 */
[----:B--2---:R-:W-:Y:S01]  /*11e0*/  DADD R2, R2, R6 ;  /* 0x0000000002027229 */ /* 0x004fe20000000006 */
[----:B------:R-:W1:Y:S07]  /*11f0*/  I2F.F64.U64 R6, R8 ;  /* 0x0000000800067312 */ /* 0x000e6e0000301800 */
[----:B0-----:R-:W-:Y:S01]  /*1200*/  DADD R2, R2, R4 ;  /* 0x0000000002027229 */ /* 0x001fe20000000004 */
[----:B------:R-:W0:Y:S07]  /*1210*/  I2F.F64.U64 R4, R48 ;  /* 0x0000003000047312 */ /* 0x000e2e0000301800 */
[----:B-1----:R-:W-:Y:S01]  /*1220*/  DADD R2, R2, R6 ;  /* 0x0000000002027229 */ /* 0x002fe20000000006 */
[----:B------:R-:W1:Y:S07]  /*1230*/  I2F.F64.U64 R6, R50 ;  /* 0x0000003200067312 */ /* 0x000e6e0000301800 */
[----:B0-----:R-:W-:-:S08]  /*1240*/  DADD R2, R2, R4 ;  /* 0x0000000002027229 */ /* 0x001fd00000000004 */
[----:B-1----:R-:W-:-:S07]  /*1250*/  DADD R2, R2, R6 ;  /* 0x0000000002027229 */ /* 0x002fce0000000006 */
[----:B------:R-:W-:Y:S01]  /*1260*/  STG.E.64 desc[UR6][R24.64], R2 ;  /* 0x0000000218007986 */ /* 0x000fe2000c101b06 */
[----:B------:R-:W-:Y:S05]  /*1270*/  EXIT ;  /* 0x000000000000794d */ /* 0x000fea0003800000 */
.L_x_10:
        /* <DEDUP_REMOVED lines=16> */
.L_x_23:


//--------------------- .text._Z18global_memory_2048PdiiPyS0_ --------------------------
	.section	.text._Z18global_memory_2048PdiiPyS0_,"ax",@progbits
	.align	128
        .global         _Z18global_memory_2048PdiiPyS0_
        .type           _Z18global_memory_2048PdiiPyS0_,@function
        .size           _Z18global_memory_2048PdiiPyS0_,(.L_x_24 - _Z18global_memory_2048PdiiPyS0_)
        .other          _Z18global_memory_2048PdiiPyS0_,@"STO_CUDA_ENTRY STV_DEFAULT"
_Z18global_memory_2048PdiiPyS0_:
.text._Z18global_memory_2048PdiiPyS0_:
        /* <DEDUP_REMOVED lines=24> */
[----:B--2---:R-:W-:Y:S06]  /*0180*/  BRA.U !UP0, `(.L_x_11) ;  /* 0x0000000108607547 */ /* 0x004fec000b800000 */
[----:B------:R-:W-:-:S12]  /*0190*/  UIADD3 UR4, UPT, UPT, -UR4, URZ, URZ ;  /* 0x000000ff04047290 */ /* 0x000fd8000fffe1ff */
.L_x_12:
[----:B------:R-:W-:Y:S01]  /*01a0*/  MOV R26, R0 ;  /* 0x00000000001a7202 */ /* 0x000fe20000000f00 */
[----:B------:R-:W-:Y:S01]  /*01b0*/  IMAD.MOV.U32 R27, RZ, RZ, R17 ;  /* 0x000000ffff1b7224 */ /* 0x000fe200078e0011 */
[----:B------:R-:W-:Y:S01]  /*01c0*/  MOV R22, R16 ;  /* 0x0000001000167202 */ /* 0x000fe20000000f00 */
[----:B--2---:R-:W2:Y:S04]  /*01d0*/  LD.E.64 R8, desc[UR6][R18.64] ;  /* 0x0000000612087980 */ /* 0x004ea8000c101b00 */
[----:B------:R-:W3:Y:S04]  /*01e0*/  LD.E.64 R26, desc[UR6][R26.64] ;  /* 0x000000061a1a7980 */ /* 0x000ee8000c101b00 */
[----:B------:R-:W4:Y:S04]  /*01f0*/  LD.E.64 R6, desc[UR6][R22.64] ;  /* 0x0000000616067980 */ /* 0x000f28000c101b00 */
        /* <DEDUP_REMOVED lines=9> */
[----:B-----5:R2:W3:Y:S08]  /*0290*/  F2I.U64.F64.TRUNC R12, R20 ;  /* 0x00000014000c7311 */ /* 0x0204f0000030d800 */
[----:B------:R2:W4:Y:S08]  /*02a0*/  F2I.U64.F64.TRUNC R10, R24 ;  /* 0x00000018000a7311 */ /* 0x000530000030d800 */
[----:B------:R-:W2:Y:S08]  /*02b0*/  F2I.U64.F64.TRUNC R14, R14 ;  /* 0x0000000e000e7311 */ /* 0x000eb0000030d800 */
[----:B------:R-:W2:Y:S01]  /*02c0*/  F2I.U64.F64.TRUNC R4, R4 ;  /* 0x0000000400047311 */ /* 0x000ea2000030d800 */
[----:B0-----:R-:W-:Y:S01]  /*02d0*/  IMAD.MOV.U32 R0, RZ, RZ, R16 ;  /* 0x000000ffff007224 */ /* 0x001fe200078e0010 */
[----:B-1----:R-:W-:Y:S01]  /*02e0*/  MOV R16, R6 ;  /* 0x0000000600107202 */ /* 0x002fe20000000f00 */
[----:B------:R-:W-:Y:S01]  /*02f0*/  IMAD.MOV.U32 R23, RZ, RZ, R7 ;  /* 0x000000ffff177224 */ /* 0x000fe200078e0007 */
[----:B---34-:R-:W-:Y:S06]  /*0300*/  BRA.U UP0, `(.L_x_12) ;  /* 0xfffffffd00a47547 */ /* 0x018fec000b83ffff */
.L_x_11:
[----:B------:R-:W3:Y:S01]  /*0310*/  LDG.E.64 R6, desc[UR6][R2.64] ;  /* 0x0000000602067981 */ /* 0x000ee2000c1e1b00 */
[----:B--2---:R-:W3:Y:S08]  /*0320*/  I2F.F64.U64 R4, R4 ;  /* 0x0000000400047312 */ /* 0x004ef00000301800 */
[----:B------:R0:W1:Y:S08]  /*0330*/  I2F.F64.U64 R8, R18 ;  /* 0x0000001200087312 */ /* 0x0000700000301800 */
[----:B------:R-:W-:Y:S01]  /*0340*/  I2F.F64.U64 R10, R10 ;  /* 0x0000000a000a7312 */ /* 0x000fe20000301800 */
[----:B0-----:R-:W-:Y:S01]  /*0350*/  MOV R18, R12 ;  /* 0x0000000c00127202 */ /* 0x001fe20000000f00 */
[----:B------:R-:W-:Y:S01]  /*0360*/  IMAD.MOV.U32 R19, RZ, RZ, R13 ;  /* 0x000000ffff137224 */ /* 0x000fe200078e000d */
[----:B---3--:R-:W-:-:S05]  /*0370*/  DADD R12, R4, R6 ;  /* 0x00000000040c7229 */ /* 0x008fca0000000006 */
[----:B------:R-:W0:Y:S03]  /*0380*/  I2F.F64.U64 R6, R18 ;  /* 0x0000001200067312 */ /* 0x000e260000301800 */
[----:B-1----:R-:W-:Y:S01]  /*0390*/  DADD R8, R12, R8 ;  /* 0x000000000c087229 */ /* 0x002fe20000000008 */
[----:B------:R-:W-:Y:S01]  /*03a0*/  MOV R12, R0 ;  /* 0x00000000000c7202 */ /* 0x000fe20000000f00 */
[----:B------:R-:W-:Y:S01]  /*03b0*/  IMAD.MOV.U32 R13, RZ, RZ, R17 ;  /* 0x000000ffff0d7224 */ /* 0x000fe200078e0011 */
[----:B------:R-:W-:-:S03]  /*03c0*/  MOV R17, R23 ;  /* 0x0000001700117202 */ /* 0x000fc60000000f00 */
[----:B------:R-:W1:Y:S02]  /*03d0*/  I2F.F64.U64 R4, R12 ;  /* 0x0000000c00047312 */ /* 0x000e640000301800 */
[----:B0-----:R-:W-:-:S06]  /*03e0*/  DADD R6, R8, R6 ;  /* 0x0000000008067229 */ /* 0x001fcc0000000006 */
[----:B------:R-:W0:Y:S02]  /*03f0*/  I2F.F64.U64 R8, R14 ;  /* 0x0000000e00087312 */ /* 0x000e240000301800 */
[----:B------:R-:W-:-:S08]  /*0400*/  DADD R6, R6, R10 ;  /* 0x0000000006067229 */ /* 0x000fd0000000000a */
[----:B-1----:R-:W-:Y:S02]  /*0410*/  DADD R4, R6, R4 ;  /* 0x0000000006047229 */ /* 0x002fe40000000004 */
[----:B------:R-:W1:Y:S06]  /*0420*/  I2F.F64.U64 R6, R16 ;  /* 0x0000001000067312 */ /* 0x000e6c0000301800 */
[----:B0-----:R-:W-:-:S08]  /*0430*/  DADD R4, R4, R8 ;  /* 0x0000000004047229 */ /* 0x001fd00000000008 */
[----:B-1----:R-:W-:-:S07]  /*0440*/  DADD R4, R4, R6 ;  /* 0x0000000004047229 */ /* 0x002fce0000000006 */
[----:B------:R-:W-:Y:S01]  /*0450*/  STG.E.64 desc[UR6][R2.64], R4 ;  /* 0x0000000402007986 */ /* 0x000fe2000c101b06 */
[----:B------:R-:W-:Y:S05]  /*0460*/  EXIT ;  /* 0x000000000000794d */ /* 0x000fea0003800000 */
.L_x_13:
        /* <DEDUP_REMOVED lines=9> */
.L_x_24:


//--------------------- .text._Z15array_generatorPdii --------------------------
	.section	.text._Z15array_generatorPdii,"ax",@progbits
	.align	128
        .global         _Z15array_generatorPdii
        .type           _Z15array_generatorPdii,@function
        .size           _Z15array_generatorPdii,(.L_x_25 - _Z15array_generatorPdii)
        .other          _Z15array_generatorPdii,@"STO_CUDA_ENTRY STV_DEFAULT"
_Z15array_generatorPdii:
.text._Z15array_generatorPdii:
[----:B------:R-:W-:Y:S08]  /*0000*/  LDC R1, c[0x0][0x37c] ;  /* 0x0000df00ff017b82 */ /* 0x000ff00000000800 */
[----:B------:R-:W0:Y:S02]  /*0010*/  LDC R0, c[0x0][0x388] ;  /* 0x0000e200ff007b82 */ /* 0x000e240000000800 */
[----:B0-----:R-:W-:-:S13]  /*0020*/  ISETP.GE.AND P0, PT, R0, 0x1, PT ;  /* 0x000000010000780c */ /* 0x001fda0003f06270 */
[----:B------:R-:W-:Y:S05]  /*0030*/  @!P0 EXIT ;  /* 0x000000000000894d */ /* 0x000fea0003800000 */
[----:B------:R-:W0:Y:S02]  /*0040*/  LDC R2, c[0x0][0x38c] ;  /* 0x0000e300ff027b82 */ /* 0x000e240000000800 */
[----:B0-----:R-:W-:-:S13]  /*0050*/  ISETP.GE.AND P0, PT, R2, 0x1, PT ;  /* 0x000000010200780c */ /* 0x001fda0003f06270 */
[----:B------:R-:W-:Y:S05]  /*0060*/  @!P0 EXIT ;  /* 0x000000000000894d */ /* 0x000fea0003800000 */
[----:B------:R-:W0:Y:S01]  /*0070*/  S2R R3, SR_TID.X ;  /* 0x0000000000037919 */ /* 0x000e220000002100 */
[----:B------:R-:W1:Y:S01]  /*0080*/  LDCU UR4, c[0x0][0x360] ;  /* 0x00006c00ff0477ac */ /* 0x000e620008000800 */
[----:B------:R-:W1:Y:S01]  /*0090*/  LDC R25, c[0x0][0x370] ;  /* 0x0000dc00ff197b82 */ /* 0x000e620000000800 */
[C---:B------:R-:W-:Y:S01]  /*00a0*/  LOP3.LUT R24, R2.reuse, 0x7, RZ, 0xc0, !PT ;  /* 0x0000000702187812 */ /* 0x040fe200078ec0ff */
[----:B------:R-:W0:Y:S01]  /*00b0*/  S2R R0, SR_CTAID.X ;  /* 0x0000000000007919 */ /* 0x000e220000002500 */
[----:B------:R-:W-:Y:S01]  /*00c0*/  LOP3.LUT R4, R2, 0x7ffffff8, RZ, 0xc0, !PT ;  /* 0x7ffffff802047812 */ /* 0x000fe200078ec0ff */
[----:B------:R-:W2:Y:S04]  /*00d0*/  LDCU.64 UR6, c[0x0][0x358] ;  /* 0x00006b00ff0677ac */ /* 0x000ea80008000a00 */
[----:B------:R-:W3:Y:S01]  /*00e0*/  LDC.64 R6, c[0x0][0x380] ;  /* 0x0000e000ff067b82 */ /* 0x000ee20000000a00 */
[----:B-1----:R-:W-:-:S04]  /*00f0*/  IMAD R25, R25, UR4, RZ ;  /* 0x0000000419197c24 */ /* 0x002fc8000f8e02ff */
[----:B------:R-:W-:Y:S02]  /*0100*/  IMAD R5, R25, R2, RZ ;  /* 0x0000000219057224 */ /* 0x000fe400078e02ff */
[----:B0-----:R-:W-:Y:S01]  /*0110*/  IMAD R3, R0, UR4, R3 ;  /* 0x0000000400037c24 */ /* 0x001fe2000f8e0203 */
[----:B------:R-:W-:Y:S01]  /*0120*/  IADD3 R0, PT, PT, R24, -0x1, RZ ;  /* 0xffffffff18007810 */ /* 0x000fe20007ffe0ff */
[----:B------:R-:W-:Y:S02]  /*0130*/  UMOV UR4, URZ ;  /* 0x000000ff00047c82 */ /* 0x000fe40008000000 */
[----:B---3--:R-:W-:Y:S01]  /*0140*/  IMAD.WIDE R6, R3, 0x8, R6 ;  /* 0x0000000803067825 */ /* 0x008fe200078e0206 */
[----:B------:R-:W-:Y:S02]  /*0150*/  ISETP.GE.U32.AND P0, PT, R0, 0x3, PT ;  /* 0x000000030000780c */ /* 0x000fe40003f06070 */
[----:B------:R-:W-:Y:S02]  /*0160*/  SHF.R.S32.HI R0, RZ, 0x1f, R5 ;  /* 0x0000001fff007819 */ /* 0x000fe40000011405 */
[----:B------:R-:W-:-:S02]  /*0170*/  LOP3.LUT R3, R2, 0x3, RZ, 0xc0, !PT ;  /* 0x0000000302037812 */ /* 0x000fc400078ec0ff */
[----:B------:R-:W-:Y:S02]  /*0180*/  IADD3 R2, PT, PT, -R4, RZ, RZ ;  /* 0x000000ff04027210 */ /* 0x000fe40007ffe1ff */
[----:B------:R-:W-:Y:S02]  /*0190*/  SHF.L.U64.HI R0, R5, 0x3, R0 ;  /* 0x0000000305007819 */ /* 0x000fe40000010200 */
[----:B------:R-:W-:Y:S02]  /*01a0*/  MOV R10, R6 ;  /* 0x00000006000a7202 */ /* 0x000fe40000000f00 */
[----:B--2---:R-:W-:-:S07]  /*01b0*/  MOV R11, R7 ;  /* 0x00000007000b7202 */ /* 0x004fce0000000f00 */
.L_x_19:
[----:B0-2---:R-:W0:Y:S01]  /*01c0*/  LDC.64 R8, c[0x0][0x388] ;  /* 0x0000e200ff087b82 */ /* 0x005e220000000a00 */
[----:B------:R-:W-:Y:S01]  /*01d0*/  UIADD3 UR4, UPT, UPT, UR4, 0x1, URZ ;  /* 0x0000000104047890 */ /* 0x000fe2000fffe0ff */
[----:B------:R-:W-:Y:S01]  /*01e0*/  IMAD.WIDE R6, R5, 0x8, R6 ;  /* 0x0000000805067825 */ /* 0x000fe200078e0206 */
[----:B0-----:R-:W-:-:S04]  /*01f0*/  ISETP.GE.U32.AND P2, PT, R9, 0x8, PT ;  /* 0x000000080900780c */ /* 0x001fc80003f46070 */
[----:B------:R-:W-:Y:S01]  /*0200*/  ISETP.NE.AND P1, PT, R8, UR4, PT ;  /* 0x0000000408007c0c */ /* 0x000fe2000bf25270 */
[----:B------:R-:W-:-:S08]  /*0210*/  HFMA2 R8, -RZ, RZ, 0, 0 ;  /* 0x00000000ff087431 */ /* 0x000fd000000001ff */
[----:B-1----:R-:W-:Y:S05]  /*0220*/  @!P2 BRA `(.L_x_14) ;  /* 0x00000000009ca947 */ /* 0x002fea0003800000 */
[----:B------:R-:W-:Y:S02]  /*0230*/  MOV R27, RZ ;  /* 0x000000ff001b7202 */ /* 0x000fe40000000f00 */
[----:B------:R-:W-:-:S07]  /*0240*/  MOV R8, R2 ;  /* 0x0000000200087202 */ /* 0x000fce0000000f00 */
.L_x_15:
[----:B-1----:R-:W-:Y:S01]  /*0250*/  IMAD.WIDE R20, R27, 0x8, R6 ;  /* 0x000000081b147825 */ /* 0x002fe200078e0206 */
[----:B------:R-:W-:-:S03]  /*0260*/  IADD3 R8, PT, PT, R8, 0x8, RZ ;  /* 0x0000000808087810 */ /* 0x000fc60007ffe0ff */
[----:B------:R-:W0:Y:S01]  /*0270*/  I2F.F64.U64 R12, R20 ;  /* 0x00000014000c7312 */ /* 0x000e220000301800 */
[----:B------:R-:W-:Y:S01]  /*0280*/  IMAD.WIDE R16, R27, 0x8, R10 ;  /* 0x000000081b107825 */ /* 0x000fe200078e020a */
[----:B------:R-:W-:Y:S02]  /*0290*/  ISETP.NE.AND P2, PT, R8, RZ, PT ;  /* 0x000000ff0800720c */ /* 0x000fe40003f45270 */
[C---:B------:R-:W-:Y:S01]  /*02a0*/  LEA R27, R25.reuse, R27, 0x3 ;  /* 0x0000001b191b7211 */ /* 0x040fe200078e18ff */
[----:B------:R-:W-:-:S04]  /*02b0*/  IMAD.WIDE R14, R25, 0x8, R20 ;  /* 0x00000008190e7825 */ /* 0x000fc800078e0214 */
[----:B------:R-:W1:Y:S01]  /*02c0*/  I2F.F64.U64 R28, R14 ;  /* 0x0000000e001c7312 */ /* 0x000e620000301800 */
[C---:B------:R-:W-:Y:S01]  /*02d0*/  IMAD.WIDE R22, R25.reuse, 0x8, R14 ;  /* 0x0000000819167825 */ /* 0x040fe200078e020e */
[----:B0-----:R0:W-:Y:S06]  /*02e0*/  STG.E.64 desc[UR6][R16.64], R12 ;  /* 0x0000000c10007986 */ /* 0x0011ec000c101b06 */
[----:B------:R2:W3:Y:S02]  /*02f0*/  I2F.F64.U64 R14, R22 ;  /* 0x00000016000e7312 */ /* 0x0004e40000301800 */
[----:B--2---:R-:W-:-:S04]  /*0300*/  IMAD.WIDE R22, R25, 0x8, R22 ;  /* 0x0000000819167825 */ /* 0x004fc800078e0216 */
[C---:B0-----:R-:W-:Y:S02]  /*0310*/  IMAD.WIDE R16, R25.reuse, 0x8, R16 ;  /* 0x0000000819107825 */ /* 0x041fe400078e0210 */
[----:B------:R0:W2:Y:S02]  /*0320*/  I2F.F64.U64 R12, R22 ;  /* 0x00000016000c7312 */ /* 0x0000a40000301800 */
[C---:B------:R-:W-:Y:S01]  /*0330*/  IMAD.WIDE R18, R25.reuse, 0x8, R22 ;  /* 0x0000000819127825 */ /* 0x040fe200078e0216 */
[----:B-1----:R1:W-:Y:S03]  /*0340*/  STG.E.64 desc[UR6][R16.64], R28 ;  /* 0x0000001c10007986 */ /* 0x0023e6000c101b06 */
[----:B------:R-:W-:-:S05]  /*0350*/  IMAD.WIDE R20, R25, 0x8, R16 ;  /* 0x0000000819147825 */ /* 0x000fca00078e0210 */
[----:B---3--:R3:W-:Y:S01]  /*0360*/  STG.E.64 desc[UR6][R20.64], R14 ;  /* 0x0000000e14007986 */ /* 0x0087e2000c101b06 */
[C---:B0-----:R-:W-:Y:S01]  /*0370*/  IMAD.WIDE R22, R25.reuse, 0x8, R20 ;  /* 0x0000000819167825 */ /* 0x041fe200078e0214 */
[----:B-1----:R0:W1:Y:S04]  /*0380*/  I2F.F64.U64 R28, R18 ;  /* 0x00000012001c7312 */ /* 0x0020680000301800 */
[----:B--2---:R2:W-:Y:S01]  /*0390*/  STG.E.64 desc[UR6][R22.64], R12 ;  /* 0x0000000c16007986 */ /* 0x0045e2000c101b06 */
[----:B0-----:R-:W-:-:S04]  /*03a0*/  IMAD.WIDE R18, R25, 0x8, R18 ;  /* 0x0000000819127825 */ /* 0x001fc800078e0212 */
[----:B---3--:R-:W0:Y:S01]  /*03b0*/  I2F.F64.U64 R20, R18 ;  /* 0x0000001200147312 */ /* 0x008e220000301800 */
[----:B--2---:R-:W-:-:S04]  /*03c0*/  IMAD.WIDE R22, R25, 0x8, R22 ;  /* 0x0000000819167825 */ /* 0x004fc800078e0216 */
[C---:B------:R-:W-:Y:S01]  /*03d0*/  IMAD.WIDE R14, R25.reuse, 0x8, R18 ;  /* 0x00000008190e7825 */ /* 0x040fe200078e0212 */
[----:B-1----:R-:W-:Y:S03]  /*03e0*/  STG.E.64 desc[UR6][R22.64], R28 ;  /* 0x0000001c16007986 */ /* 0x002fe6000c101b06 */
[----:B------:R1:W2:Y:S01]  /*03f0*/  I2F.F64.U64 R12, R14 ;  /* 0x0000000e000c7312 */ /* 0x0002a20000301800 */
[----:B------:R-:W-:-:S07]  /*0400*/  IMAD.WIDE R16, R25, 0x8, R14 ;  /* 0x0000000819107825 */ /* 0x000fce00078e020e */
[----:B------:R-:W3:Y:S01]  /*0410*/  I2F.F64.U64 R16, R16 ;  /* 0x0000001000107312 */ /* 0x000ee20000301800 */
[----:B-1----:R-:W-:-:S05]  /*0420*/  IMAD.WIDE R14, R25, 0x8, R22 ;  /* 0x00000008190e7825 */ /* 0x002fca00078e0216 */
[----:B0-----:R0:W-:Y:S01]  /*0430*/  STG.E.64 desc[UR6][R14.64], R20 ;  /* 0x000000140e007986 */ /* 0x0011e2000c101b06 */
[----:B------:R-:W-:-:S05]  /*0440*/  IMAD.WIDE R18, R25, 0x8, R14 ;  /* 0x0000000819127825 */ /* 0x000fca00078e020e */
[----:B--2---:R1:W-:Y:S01]  /*0450*/  STG.E.64 desc[UR6][R18.64], R12 ;  /* 0x0000000c12007986 */ /* 0x0043e2000c101b06 */
[----:B0-----:R-:W-:-:S05]  /*0460*/  IMAD.WIDE R20, R25, 0x8, R18 ;  /* 0x0000000819147825 */ /* 0x001fca00078e0212 */
[----:B---3--:R1:W-:Y:S01]  /*0470*/  STG.E.64 desc[UR6][R20.64], R16 ;  /* 0x0000001014007986 */ /* 0x0083e2000c101b06 */
[----:B------:R-:W-:Y:S05]  /*0480*/  @P2 BRA `(.L_x_15) ;  /* 0xfffffffc00702947 */ /* 0x000fea000383ffff */
[----:B------:R-:W-:-:S07]  /*0490*/  MOV R8, R4 ;  /* 0x0000000400087202 */ /* 0x000fce0000000f00 */
.L_x_14:
[----:B------:R-:W-:-:S13]  /*04a0*/  ISETP.NE.AND P2, PT, R24, RZ, PT ;  /* 0x000000ff1800720c */ /* 0x000fda0003f45270 */
[----:B------:R-:W-:Y:S05]  /*04b0*/  @!P2 BRA `(.L_x_16) ;  /* 0x00000000009ca947 */ /* 0x000fea0003800000 */
[----:B------:R-:W-:Y:S01]  /*04c0*/  ISETP.NE.AND P2, PT, R3, RZ, PT ;  /* 0x000000ff0300720c */ /* 0x000fe20003f45270 */
[----:B------:R-:W-:-:S12]  /*04d0*/  @!P0 BRA `(.L_x_17) ;  /* 0x0000000000488947 */ /* 0x000fd80003800000 */
[----:B-1----:R-:W-:Y:S01]  /*04e0*/  IMAD R21, R25, R8, RZ ;  /* 0x0000000819157224 */ /* 0x002fe200078e02ff */
[----:B------:R-:W-:-:S03]  /*04f0*/  IADD3 R8, PT, PT, R8, 0x4, RZ ;  /* 0x0000000408087810 */ /* 0x000fc60007ffe0ff */
[----:B------:R-:W-:-:S04]  /*0500*/  IMAD.WIDE R26, R21, 0x8, R6 ;  /* 0x00000008151a7825 */ /* 0x000fc800078e0206 */
[----:B------:R-:W-:Y:S01]  /*0510*/  IMAD.WIDE R20, R21, 0x8, R10 ;  /* 0x0000000815147825 */ /* 0x000fe200078e020a */
[----:B------:R-:W0:Y:S03]  /*0520*/  I2F.F64.U64 R18, R26 ;  /* 0x0000001a00127312 */ /* 0x000e260000301800 */
[----:B------:R-:W-:-:S05]  /*0530*/  IMAD.WIDE R14, R25, 0x8, R26 ;  /* 0x00000008190e7825 */ /* 0x000fca00078e021a */
[----:B------:R-:W1:Y:S01]  /*0540*/  I2F.F64.U64 R16, R14 ;  /* 0x0000000e00107312 */ /* 0x000e620000301800 */
[----:B------:R-:W-:-:S04]  /*0550*/  IMAD.WIDE R12, R25, 0x8, R14 ;  /* 0x00000008190c7825 */ /* 0x000fc800078e020e */
[----:B------:R-:W-:-:S03]  /*0560*/  IMAD.WIDE R22, R25, 0x8, R12 ;  /* 0x0000000819167825 */ /* 0x000fc600078e020c */
[----:B------:R2:W3:Y:S01]  /*0570*/  I2F.F64.U64 R14, R12 ;  /* 0x0000000c000e7312 */ /* 0x0004e20000301800 */
[----:B0-----:R0:W-:Y:S07]  /*0580*/  STG.E.64 desc[UR6][R20.64], R18 ;  /* 0x0000001214007986 */ /* 0x0011ee000c101b06 */
[----:B------:R-:W4:Y:S01]  /*0590*/  I2F.F64.U64 R22, R22 ;  /* 0x0000001600167312 */ /* 0x000f220000301800 */
[----:B--2---:R-:W-:-:S05]  /*05a0*/  IMAD.WIDE R12, R25, 0x8, R20 ;  /* 0x00000008190c7825 */ /* 0x004fca00078e0214 */
[----:B-1----:R0:W-:Y:S01]  /*05b0*/  STG.E.64 desc[UR6][R12.64], R16 ;  /* 0x000000100c007986 */ /* 0x0021e2000c101b06 */
[----:B------:R-:W-:-:S05]  /*05c0*/  IMAD.WIDE R28, R25, 0x8, R12 ;  /* 0x00000008191c7825 */ /* 0x000fca00078e020c */
[----:B---3--:R0:W-:Y:S01]  /*05d0*/  STG.E.64 desc[UR6][R28.64], R14 ;  /* 0x0000000e1c007986 */ /* 0x0081e2000c101b06 */
[----:B------:R-:W-:-:S05]  /*05e0*/  IMAD.WIDE R26, R25, 0x8, R28 ;  /* 0x00000008191a7825 */ /* 0x000fca00078e021c */
[----:B----4-:R0:W-:Y:S02]  /*05f0*/  STG.E.64 desc[UR6][R26.64], R22 ;  /* 0x000000161a007986 */ /* 0x0101e4000c101b06 */
.L_x_17:
[----:B------:R-:W-:Y:S05]  /*0600*/  @!P2 BRA `(.L_x_16) ;  /* 0x000000000048a947 */ /* 0x000fea0003800000 */
[----:B------:R-:W-:Y:S02]  /*0610*/  ISETP.NE.AND P2, PT, R3, 0x1, PT ;  /* 0x000000010300780c */ /* 0x000fe40003f45270 */
[----:B------:R-:W-:-:S11]  /*0620*/  LOP3.LUT P3, RZ, R9, 0x1, RZ, 0xc0, !PT ;  /* 0x0000000109ff7812 */ /* 0x000fd6000786c0ff */
[----:B------:R-:W-:Y:S05]  /*0630*/  @!P2 BRA `(.L_x_18) ;  /* 0x000000000028a947 */ /* 0x000fea0003800000 */
[----:B01----:R-:W-:Y:S01]  /*0640*/  IMAD R19, R25, R8, RZ ;  /* 0x0000000819137224 */ /* 0x003fe200078e02ff */
[----:B------:R-:W-:-:S03]  /*0650*/  IADD3 R8, PT, PT, R8, 0x2, RZ ;  /* 0x0000000208087810 */ /* 0x000fc60007ffe0ff */
[----:B------:R-:W-:-:S04]  /*0660*/  IMAD.WIDE R16, R19, 0x8, R6 ;  /* 0x0000000813107825 */ /* 0x000fc800078e0206 */
[----:B------:R-:W0:Y:S01]  /*0670*/  I2F.F64.U64 R12, R16 ;  /* 0x00000010000c7312 */ /* 0x000e220000301800 */
[----:B------:R-:W-:-:S04]  /*0680*/  IMAD.WIDE R18, R19, 0x8, R10 ;  /* 0x0000000813127825 */ /* 0x000fc800078e020a */
[----:B------:R-:W-:-:S04]  /*0690*/  IMAD.WIDE R14, R25, 0x8, R16 ;  /* 0x00000008190e7825 */ /* 0x000fc800078e0210 */
[----:B------:R-:W-:Y:S02]  /*06a0*/  IMAD.WIDE R20, R25, 0x8, R18 ;  /* 0x0000000819147825 */ /* 0x000fe400078e0212 */
[----:B------:R-:W1:Y:S01]  /*06b0*/  I2F.F64.U64 R14, R14 ;  /* 0x0000000e000e7312 */ /* 0x000e620000301800 */
[----:B0-----:R2:W-:Y:S04]  /*06c0*/  STG.E.64 desc[UR6][R18.64], R12 ;  /* 0x0000000c12007986 */ /* 0x0015e8000c101b06 */
[----:B-1----:R2:W-:Y:S02]  /*06d0*/  STG.E.64 desc[UR6][R20.64], R14 ;  /* 0x0000000e14007986 */ /* 0x0025e4000c101b06 */
.L_x_18:
[----:B012---:R-:W-:-:S04]  /*06e0*/  @P3 IMAD R13, R25, R8, RZ ;  /* 0x00000008190d3224 */ /* 0x007fc800078e02ff */
[----:B------:R-:W-:-:S04]  /*06f0*/  @P3 IMAD.WIDE R8, R13, 0x8, R6 ;  /* 0x000000080d083825 */ /* 0x000fc800078e0206 */
[----:B------:R-:W-:Y:S02]  /*0700*/  @P3 IMAD.WIDE R12, R13, 0x8, R10 ;  /* 0x000000080d0c3825 */ /* 0x000fe400078e020a */
[----:B------:R-:W0:Y:S03]  /*0710*/  @P3 I2F.F64.U64 R8, R8 ;  /* 0x0000000800083312 */ /* 0x000e260000301800 */
[----:B0-----:R2:W-:Y:S02]  /*0720*/  @P3 STG.E.64 desc[UR6][R12.64], R8 ;  /* 0x000000080c003986 */ /* 0x0015e4000c101b06 */
.L_x_16:
[----:B------:R-:W-:-:S04]  /*0730*/  LEA R10, P2, R5, R10, 0x3 ;  /* 0x0000000a050a7211 */ /* 0x000fc800078418ff */
[----:B------:R-:W-:Y:S01]  /*0740*/  IADD3.X R11, PT, PT, R11, R0, RZ, P2, !PT ;  /* 0x000000000b0b7210 */ /* 0x000fe200017fe4ff */
[----:B------:R-:W-:Y:S08]  /*0750*/  @P1 BRA `(.L_x_19) ;  /* 0xfffffff800981947 */ /* 0x000ff0000383ffff */
[----:B------:R-:W-:Y:S05]  /*0760*/  EXIT ;  /* 0x000000000000794d */ /* 0x000fea0003800000 */
.L_x_20:
        /* <DEDUP_REMOVED lines=9> */
.L_x_25:


//--------------------- .nv.shared.reserved.0     --------------------------
	.section	.nv.shared.reserved.0,"aw",@nobits
	.weak		__nv_reservedSMEM_offset_0_alias
	.size		__nv_reservedSMEM_offset_0_alias, 0, 64
	.other		__nv_reservedSMEM_offset_0_alias,@"STO_CUDA_RESERVED_SHARED STV_DEFAULT"
__nv_reservedSMEM_offset_0_alias:
	.zero		0
	.zero		64


//--------------------- .nv.constant0._Z17global_memory_512PdiiPyS0_ --------------------------
	.section	.nv.constant0._Z17global_memory_512PdiiPyS0_,"a",@progbits
	.sectionflags	@""
	.align	4
.nv.constant0._Z17global_memory_512PdiiPyS0_:
	.zero		928


//--------------------- .nv.constant0._Z20global_memory_1024_2PdiiPyS0_ --------------------------
	.section	.nv.constant0._Z20global_memory_1024_2PdiiPyS0_,"a",@progbits
	.sectionflags	@""
	.align	4
.nv.constant0._Z20global_memory_1024_2PdiiPyS0_:
	.zero		928


//--------------------- .nv.constant0._Z18global_memory_1024PdiiPyS0_ --------------------------
	.section	.nv.constant0._Z18global_memory_1024PdiiPyS0_,"a",@progbits
	.sectionflags	@""
	.align	4
.nv.constant0._Z18global_memory_1024PdiiPyS0_:
	.zero		928


//--------------------- .nv.constant0._Z18global_memory_2048PdiiPyS0_ --------------------------
	.section	.nv.constant0._Z18global_memory_2048PdiiPyS0_,"a",@progbits
	.sectionflags	@""
	.align	4
.nv.constant0._Z18global_memory_2048PdiiPyS0_:
	.zero		928


//--------------------- .nv.constant0._Z15array_generatorPdii --------------------------
	.section	.nv.constant0._Z15array_generatorPdii,"a",@progbits
	.sectionflags	@""
	.align	4
.nv.constant0._Z15array_generatorPdii:
	.zero		912


//--------------------- SYMBOLS --------------------------

	.type		.nv.reservedSmem.offset0,@object
	.size		.nv.reservedSmem.offset0,0x4
